	.headerflags	@"EF_CUDA_TEXMODE_UNIFIED EF_CUDA_64BIT_ADDRESS EF_CUDA_ACCELERATORS EF_CUDA_SM90 EF_CUDA_VIRTUAL_SM(EF_CUDA_SM90)"
	.elftype	@"ET_EXEC"


//--------------------- .nv.info                  --------------------------
	.section	.nv.info,"",@"SHT_CUDA_INFO"
	.align	4


	//----- nvinfo : EIATTR_REGCOUNT
	.align		4
        /*0000*/ 	.byte	0x04, 0x2f
        /*0002*/ 	.short	(.L_3 - .L_2)
	.align		4
.L_2:
        /*0004*/ 	.word	index@(triton_poi_fused__native_batch_norm_legit_no_training_add_mul_softplus_tanh_6)
        /*0008*/ 	.word	0x00000028


	//----- nvinfo : EIATTR_MIN_STACK_SIZE
	.align		4
.L_3:
        /*000c*/ 	.byte	0x04, 0x12
        /*000e*/ 	.short	(.L_5 - .L_4)
	.align		4
.L_4:
        /*0010*/ 	.word	index@(triton_poi_fused__native_batch_norm_legit_no_training_add_mul_softplus_tanh_6)
        /*0014*/ 	.word	0x00000000


	//----- nvinfo : EIATTR_FRAME_SIZE
	.align		4
.L_5:
        /*0018*/ 	.byte	0x04, 0x11
        /*001a*/ 	.short	(.L_7 - .L_6)
	.align		4
.L_6:
        /*001c*/ 	.word	index@(triton_poi_fused__native_batch_norm_legit_no_training_add_mul_softplus_tanh_6)
        /*0020*/ 	.word	0x00000000


	//----- nvinfo : EIATTR_MIN_STACK_SIZE
	.align		4
.L_7:
        /*0024*/ 	.byte	0x04, 0x12
        /*0026*/ 	.short	(.L_9 - .L_8)
	.align		4
.L_8:
        /*0028*/ 	.word	index@(triton_poi_fused__native_batch_norm_legit_no_training_add_mul_softplus_tanh_6)
        /*002c*/ 	.word	0x00000000
.L_9:


//--------------------- .nv.info.triton_poi_fused__native_batch_norm_legit_no_training_add_mul_softplus_tanh_6 --------------------------
	.section	.nv.info.triton_poi_fused__native_batch_norm_legit_no_training_add_mul_softplus_tanh_6,"",@"SHT_CUDA_INFO"
	.sectionflags	@""
	.align	4


	//----- nvinfo : EIATTR_CUDA_API_VERSION
	.align		4
        /*0000*/ 	.byte	0x04, 0x37
        /*0002*/ 	.short	(.L_11 - .L_10)
.L_10:
        /*0004*/ 	.word	0x0000007c


	//----- nvinfo : EIATTR_KPARAM_INFO
	.align		4
.L_11:
        /*0008*/ 	.byte	0x04, 0x17
        /*000a*/ 	.short	(.L_13 - .L_12)
.L_12:
        /*000c*/ 	.word	0x00000000
        /*0010*/ 	.short	0x0007
        /*0012*/ 	.short	0x0038
        /*0014*/ 	.byte	0x00, 0xf0, 0x11, 0x00


	//----- nvinfo : EIATTR_KPARAM_INFO
	.align		4
.L_13:
        /*0018*/ 	.byte	0x04, 0x17
        /*001a*/ 	.short	(.L_15 - .L_14)
.L_14:
        /*001c*/ 	.word	0x00000000
        /*0020*/ 	.short	0x0006
        /*0022*/ 	.short	0x0030
        /*0024*/ 	.byte	0x00, 0xf4, 0x21, 0x00


	//----- nvinfo : EIATTR_KPARAM_INFO
	.align		4
.L_15:
        /*0028*/ 	.byte	0x04, 0x17
        /*002a*/ 	.short	(.L_17 - .L_16)
.L_16:
        /*002c*/ 	.word	0x00000000
        /*0030*/ 	.short	0x0005
        /*0032*/ 	.short	0x0028
        /*0034*/ 	.byte	0x00, 0xf4, 0x21, 0x00


	//----- nvinfo : EIATTR_KPARAM_INFO
	.align		4
.L_17:
        /*0038*/ 	.byte	0x04, 0x17
        /*003a*/ 	.short	(.L_19 - .L_18)
.L_18:
        /*003c*/ 	.word	0x00000000
        /*0040*/ 	.short	0x0004
        /*0042*/ 	.short	0x0020
        /*0044*/ 	.byte	0x00, 0xf4, 0x21, 0x00


	//----- nvinfo : EIATTR_KPARAM_INFO
	.align		4
.L_19:
        /*0048*/ 	.byte	0x04, 0x17
        /*004a*/ 	.short	(.L_21 - .L_20)
.L_20:
        /*004c*/ 	.word	0x00000000
        /*0050*/ 	.short	0x0003
        /*0052*/ 	.short	0x0018
        /*0054*/ 	.byte	0x00, 0xf4, 0x21, 0x00


	//----- nvinfo : EIATTR_KPARAM_INFO
	.align		4
.L_21:
        /*0058*/ 	.byte	0x04, 0x17
        /*005a*/ 	.short	(.L_23 - .L_22)
.L_22:
        /*005c*/ 	.word	0x00000000
        /*0060*/ 	.short	0x0002
        /*0062*/ 	.short	0x0010
        /*0064*/ 	.byte	0x00, 0xf4, 0x21, 0x00


	//----- nvinfo : EIATTR_KPARAM_INFO
	.align		4
.L_23:
        /*0068*/ 	.byte	0x04, 0x17
        /*006a*/ 	.short	(.L_25 - .L_24)
.L_24:
        /*006c*/ 	.word	0x00000000
        /*0070*/ 	.short	0x0001
        /*0072*/ 	.short	0x0008
        /*0074*/ 	.byte	0x00, 0xf4, 0x21, 0x00


	//----- nvinfo : EIATTR_KPARAM_INFO
	.align		4
.L_25:
        /*0078*/ 	.byte	0x04, 0x17
        /*007a*/ 	.short	(.L_27 - .L_26)
.L_26:
        /*007c*/ 	.word	0x00000000
        /*0080*/ 	.short	0x0000
        /*0082*/ 	.short	0x0000
        /*0084*/ 	.byte	0x00, 0xf4, 0x21, 0x00


	//----- nvinfo : EIATTR_SPARSE_MMA_MASK
	.align		4
.L_27:
        /*0088*/ 	.byte	0x03, 0x50
        /*008a*/ 	.short	0x0000


	//----- nvinfo : EIATTR_MAXREG_COUNT
	.align		4
        /*008c*/ 	.byte	0x03, 0x1b
        /*008e*/ 	.short	0x00ff


	//----- nvinfo : EIATTR_EXIT_INSTR_OFFSETS
	.align		4
        /*0090*/ 	.byte	0x04, 0x1c
        /*0092*/ 	.short	(.L_29 - .L_28)


	//   ....[0]....
.L_28:
        /*0094*/ 	.word	0x00002410


	//----- nvinfo : EIATTR_REQNTID
	.align		4
.L_29:
        /*0098*/ 	.byte	0x04, 0x10
        /*009a*/ 	.short	(.L_31 - .L_30)
.L_30:
        /*009c*/ 	.word	0x00000080
        /*00a0*/ 	.word	0x00000001
        /*00a4*/ 	.word	0x00000001


	//----- nvinfo : EIATTR_CRS_STACK_SIZE
	.align		4
.L_31:
        /*00a8*/ 	.byte	0x04, 0x1e
        /*00aa*/ 	.short	(.L_33 - .L_32)
.L_32:
        /*00ac*/ 	.word	0x00000000


	//----- nvinfo : EIATTR_CBANK_PARAM_SIZE
	.align		4
.L_33:
        /*00b0*/ 	.byte	0x03, 0x19
        /*00b2*/ 	.short	0x003c


	//----- nvinfo : EIATTR_PARAM_CBANK
	.align		4
        /*00b4*/ 	.byte	0x04, 0x0a
        /*00b6*/ 	.short	(.L_35 - .L_34)
	.align		4
.L_34:
        /*00b8*/ 	.word	index@(.nv.constant0.triton_poi_fused__native_batch_norm_legit_no_training_add_mul_softplus_tanh_6)
        /*00bc*/ 	.short	0x0210
        /*00be*/ 	.short	0x003c


	//----- nvinfo : EIATTR_SW_WAR
	.align		4
.L_35:
        /*00c0*/ 	.byte	0x04, 0x36
        /*00c2*/ 	.short	(.L_37 - .L_36)
.L_36:
        /*00c4*/ 	.word	0x00000008
.L_37:


//--------------------- .nv.callgraph             --------------------------
	.section	.nv.callgraph,"",@"SHT_CUDA_CALLGRAPH"
	.align	4
	.sectionentsize	8
	.align		4
        /*0000*/ 	.word	0x00000000
	.align		4
        /*0004*/ 	.word	0xffffffff
	.align		4
        /*0008*/ 	.word	0x00000000
	.align		4
        /*000c*/ 	.word	0xfffffffe
	.align		4
        /*0010*/ 	.word	0x00000000
	.align		4
        /*0014*/ 	.word	0xfffffffd
	.align		4
        /*0018*/ 	.word	0x00000000
	.align		4
        /*001c*/ 	.word	0xfffffffc


//--------------------- .nv.constant4             --------------------------
	.section	.nv.constant4,"a",@progbits
	.align	8
	.align		8
.nv.constant4:
        /*0000*/ 	.dword	_$_str
	.align		8
        /*0008*/ 	.dword	_$_str_$_2


//--------------------- .text.triton_poi_fused__native_batch_norm_legit_no_training_add_mul_softplus_tanh_6 --------------------------
	.section	.text.triton_poi_fused__native_batch_norm_legit_no_training_add_mul_softplus_tanh_6,"ax",@progbits
	.align	128
        .global         triton_poi_fused__native_batch_norm_legit_no_training_add_mul_softplus_tanh_6
        .type           triton_poi_fused__native_batch_norm_legit_no_training_add_mul_softplus_tanh_6,@function
        .size           triton_poi_fused__native_batch_norm_legit_no_training_add_mul_softplus_tanh_6,(.L_x_41 - triton_poi_fused__native_batch_norm_legit_no_training_add_mul_softplus_tanh_6)
        .other          triton_poi_fused__native_batch_norm_legit_no_training_add_mul_softplus_tanh_6,@"STO_CUDA_ENTRY STV_DEFAULT"
triton_poi_fused__native_batch_norm_legit_no_training_add_mul_softplus_tanh_6:
.text.triton_poi_fused__native_batch_norm_legit_no_training_add_mul_softplus_tanh_6:
[----:B------:R-:W0:Y:S01]  /*0000*/  LDC R1, c[0x0][0x28] ;  /* 0x00000a00ff017b82 */ /* 0x000e220000000800 */
[----:B------:R-:W1:Y:S07]  /*0010*/  S2R R0, SR_TID.X ;  /* 0x0000000000007919 */ /* 0x000e6e0000002100 */
[----:B------:R-:W2:Y:S01]  /*0020*/  LDC.64 R4, c[0x0][0x228] ;  /* 0x00008a00ff047b82 */ /* 0x000ea20000000a00 */
[----:B------:R-:W-:Y:S01]  /*0030*/  ULDC.64 UR4, c[0x0][0x208] ;  /* 0x0000820000047ab9 */ /* 0x000fe20000000a00 */
[----:B------:R-:W3:Y:S06]  /*0040*/  S2R R7, SR_CTAID.X ;  /* 0x0000000000077919 */ /* 0x000eec0000002500 */
[----:B------:R-:W4:Y:S08]  /*0050*/  LDC.64 R16, c[0x0][0x220] ;  /* 0x00008800ff107b82 */ /* 0x000f300000000a00 */
[----:B------:R-:W5:Y:S08]  /*0060*/  LDC.64 R20, c[0x0][0x230] ;  /* 0x00008c00ff147b82 */ /* 0x000f700000000a00 */
[----:B------:R-:W5:Y:S01]  /*0070*/  LDC.64 R24, c[0x0][0x238] ;  /* 0x00008e00ff187b82 */ /* 0x000f620000000a00 */
[----:B-1----:R-:W-:-:S07]  /*0080*/  SHF.L.U32 R0, R0, 0x2, RZ ;  /* 0x0000000200007819 */ /* 0x002fce00000006ff */
[----:B------:R-:W1:Y:S01]  /*0090*/  LDC.64 R34, c[0x0][0x240] ;  /* 0x00009000ff227b82 */ /* 0x000e620000000a00 */
[----:B---3--:R-:W-:Y:S02]  /*00a0*/  SHF.R.S32.HI R3, RZ, 0x15, R7 ;  /* 0x00000015ff037819 */ /* 0x008fe40000011407 */
[----:B------:R-:W-:Y:S02]  /*00b0*/  LOP3.LUT R0, R0, 0x1fc, RZ, 0xc0, !PT ;  /* 0x000001fc00007812 */ /* 0x000fe400078ec0ff */
[----:B------:R-:W-:Y:S02]  /*00c0*/  SGXT R3, R3, 0x1 ;  /* 0x000000010303781a */ /* 0x000fe40000000200 */
[----:B------:R-:W-:-:S04]  /*00d0*/  LEA R32, R7, R0, 0xa ;  /* 0x0000000007207211 */ /* 0x000fc800078e50ff */
[----:B------:R-:W-:-:S04]  /*00e0*/  LEA.HI R3, R3, R32, RZ, 0x6 ;  /* 0x0000002003037211 */ /* 0x000fc800078f30ff */
[----:B------:R-:W-:-:S04]  /*00f0*/  LOP3.LUT R3, R3, 0xffffffc0, RZ, 0xc0, !PT ;  /* 0xffffffc003037812 */ /* 0x000fc800078ec0ff */
[----:B------:R-:W-:Y:S02]  /*0100*/  IADD3 R9, R32, -R3, RZ ;  /* 0x8000000320097210 */ /* 0x000fe40007ffe0ff */
[----:B------:R-:W3:Y:S03]  /*0110*/  LDC.64 R2, c[0x0][0x218] ;  /* 0x00008600ff027b82 */ /* 0x000ee60000000a00 */
[----:B--2---:R-:W-:-:S06]  /*0120*/  IMAD.WIDE R4, R9, 0x4, R4 ;  /* 0x0000000409047825 */ /* 0x004fcc00078e0204 */
[----:B------:R-:W2:Y:S01]  /*0130*/  LDG.E.EL.128 R4, desc[UR4][R4.64] ;  /* 0x0000000404047981 */ /* 0x000ea2000c2e1d00 */
[----:B----4-:R-:W-:-:S04]  /*0140*/  IMAD.WIDE R16, R9, 0x4, R16 ;  /* 0x0000000409107825 */ /* 0x010fc800078e0210 */
[C---:B0----5:R-:W-:Y:S02]  /*0150*/  IMAD.WIDE R20, R9.reuse, 0x4, R20 ;  /* 0x0000000409147825 */ /* 0x061fe400078e0214 */
[----:B------:R-:W4:Y:S02]  /*0160*/  LDG.E.EL.128 R16, desc[UR4][R16.64] ;  /* 0x0000000410107981 */ /* 0x000f24000c2e1d00 */
[----:B------:R-:W-:Y:S02]  /*0170*/  IMAD.WIDE R24, R9, 0x4, R24 ;  /* 0x0000000409187825 */ /* 0x000fe400078e0218 */
[----:B------:R-:W5:Y:S02]  /*0180*/  LDG.E.EL.128 R20, desc[UR4][R20.64] ;  /* 0x0000000414147981 */ /* 0x000f64000c2e1d00 */
[C---:B---3--:R-:W-:Y:S02]  /*0190*/  IMAD.WIDE R2, R32.reuse, 0x4, R2 ;  /* 0x0000000420027825 */ /* 0x048fe400078e0202 */
[----:B------:R-:W5:Y:S04]  /*01a0*/  LDG.E.EL.128 R24, desc[UR4][R24.64] ;  /* 0x0000000418187981 */ /* 0x000f68000c2e1d00 */
[----:B------:R-:W4:Y:S04]  /*01b0*/  LDG.E.128 R12, desc[UR4][R2.64] ;  /* 0x00000004020c7981 */ /* 0x000f28000c1e1d00 */
[----:B------:R4:W3:Y:S01]  /*01c0*/  LDG.E.128 R28, desc[UR4][R2.64+0x800] ;  /* 0x00080004021c7981 */ /* 0x0008e2000c1e1d00 */
[----:B------:R-:W-:Y:S01]  /*01d0*/  HFMA2.MMA R0, -RZ, RZ, 1.625, 0 ;  /* 0x3e800000ff007435 */ /* 0x000fe200000001ff */
[----:B-1----:R-:W-:Y:S01]  /*01e0*/  IMAD.WIDE R34, R32, 0x4, R34 ;  /* 0x0000000420227825 */ /* 0x002fe200078e0222 */
[----:B------:R-:W-:Y:S03]  /*01f0*/  BSSY B0, `(.L_x_0) ;  /* 0x0000069000007945 */ /* 0x000fe60003800000 */
[----:B--2---:R-:W-:-:S04]  /*0200*/  FADD R8, R4, 9.9999997473787516356e-06 ;  /* 0x3727c5ac04087421 */ /* 0x004fc80000000000 */
[----:B------:R-:W0:Y:S02]  /*0210*/  MUFU.SQRT R9, R8 ;  /* 0x0000000800097308 */ /* 0x000e240000002000 */
[C---:B0-----:R-:W-:Y:S02]  /*0220*/  FSETP.GT.AND P0, PT, R9.reuse, 8.50705917302346158658e+37, PT ;  /* 0x7e8000000900780b */ /* 0x041fe40003f04000 */
[----:B------:R-:W-:-:S11]  /*0230*/  FSETP.GEU.AND P1, PT, R9, 1.175494350822287508e-38, PT ;  /* 0x008000000900780b */ /* 0x000fd60003f2e000 */
[----:B------:R-:W-:-:S04]  /*0240*/  @P0 FMUL R9, R9, 0.25 ;  /* 0x3e80000009090820 */ /* 0x000fc80000400000 */
[----:B------:R-:W-:-:S04]  /*0250*/  @!P1 FMUL R9, R9, 16777216 ;  /* 0x4b80000009099820 */ /* 0x000fc80000400000 */
[----:B------:R-:W0:Y:S01]  /*0260*/  MUFU.RCP R4, R9 ;  /* 0x0000000900047308 */ /* 0x000e220000001000 */
[----:B------:R-:W-:Y:S01]  /*0270*/  FSEL R11, R0, 1, P0 ;  /* 0x3f800000000b7808 */ /* 0x000fe20000000000 */
[----:B----4-:R-:W-:-:S04]  /*0280*/  FADD R3, R12, -R16 ;  /* 0x800000100c037221 */ /* 0x010fc80000000000 */
[----:B------:R-:W-:-:S04]  /*0290*/  @!P1 FMUL R11, R11, 16777216 ;  /* 0x4b8000000b0b9820 */ /* 0x000fc80000400000 */
[----:B0-----:R-:W-:-:S04]  /*02a0*/  FMUL R4, R4, R11 ;  /* 0x0000000b04047220 */ /* 0x001fc80000400000 */
[----:B------:R-:W-:-:S04]  /*02b0*/  FMUL R3, R3, R4 ;  /* 0x0000000403037220 */ /* 0x000fc80000400000 */
[----:B-----5:R-:W-:-:S04]  /*02c0*/  FFMA R33, R20, R3, R24 ;  /* 0x0000000314217223 */ /* 0x020fc80000000018 */
[----:B------:R-:W-:-:S05]  /*02d0*/  FMUL R3, R33, 1.4426950216293334961 ;  /* 0x3fb8aa3b21037820 */ /* 0x000fca0000400000 */
[----:B------:R-:W-:Y:S01]  /*02e0*/  FSETP.GEU.AND P1, PT, R3, -126, PT ;  /* 0xc2fc00000300780b */ /* 0x000fe20003f2e000 */
[----:B------:R-:W-:-:S12]  /*02f0*/  FADD R2, R5, 9.9999997473787516356e-06 ;  /* 0x3727c5ac05027421 */ /* 0x000fd80000000000 */
[----:B------:R-:W-:-:S04]  /*0300*/  @!P1 FMUL R3, R3, 0.5 ;  /* 0x3f00000003039820 */ /* 0x000fc80000400000 */
[----:B------:R-:W0:Y:S08]  /*0310*/  MUFU.EX2 R12, R3 ;  /* 0x00000003000c7308 */ /* 0x000e300000000800 */
[----:B------:R-:W1:Y:S01]  /*0320*/  MUFU.SQRT R2, R2 ;  /* 0x0000000200027308 */ /* 0x000e620000002000 */
[----:B------:R-:W-:Y:S01]  /*0330*/  FADD R6, R6, 9.9999997473787516356e-06 ;  /* 0x3727c5ac06067421 */ /* 0x000fe20000000000 */
[----:B0-----:R-:W-:-:S04]  /*0340*/  @!P1 FMUL R12, R12, R12 ;  /* 0x0000000c0c0c9220 */ /* 0x001fc80000400000 */
[----:B------:R-:W-:Y:S02]  /*0350*/  FADD.FTZ.RZ R9, R12, 1 ;  /* 0x3f8000000c097421 */ /* 0x000fe4000001c000 */
[----:B------:R0:W2:Y:S01]  /*0360*/  MUFU.SQRT R8, R6 ;  /* 0x0000000600087308 */ /* 0x0000a20000002000 */
[C---:B-1----:R-:W-:Y:S02]  /*0370*/  FSETP.GT.AND P0, PT, R2.reuse, 8.50705917302346158658e+37, PT ;  /* 0x7e8000000200780b */ /* 0x042fe40003f04000 */
[----:B------:R-:W-:Y:S02]  /*0380*/  IADD3 R9, R9, -0x3f400000, RZ ;  /* 0xc0c0000009097810 */ /* 0x000fe40007ffe0ff */
[----:B------:R-:W-:Y:S02]  /*0390*/  FSETP.GEU.AND P2, PT, R2, 1.175494350822287508e-38, PT ;  /* 0x008000000200780b */ /* 0x000fe40003f4e000 */
[----:B------:R-:W-:-:S04]  /*03a0*/  LOP3.LUT R37, R9, 0xff800000, RZ, 0xc0, !PT ;  /* 0xff80000009257812 */ /* 0x000fc800078ec0ff */
[----:B------:R-:W-:Y:S02]  /*03b0*/  IADD3 R3, -R37, 0x40800000, RZ ;  /* 0x4080000025037810 */ /* 0x000fe40007ffe1ff */
[----:B0-----:R-:W-:Y:S01]  /*03c0*/  IADD3 R6, R12, -R37, RZ ;  /* 0x800000250c067210 */ /* 0x001fe20007ffe0ff */
[----:B------:R-:W-:Y:S02]  /*03d0*/  @P0 FMUL R2, R2, 0.25 ;  /* 0x3e80000002020820 */ /* 0x000fe40000400000 */
[----:B------:R-:W-:Y:S01]  /*03e0*/  FFMA.FTZ R9, R3, R0, -1 ;  /* 0xbf80000003097423 */ /* 0x000fe20000010000 */
[----:B--2---:R-:W-:Y:S01]  /*03f0*/  FSETP.GT.AND P1, PT, R8, 8.50705917302346158658e+37, PT ;  /* 0x7e8000000800780b */ /* 0x004fe20003f24000 */
[----:B------:R-:W-:Y:S01]  /*0400*/  @!P2 FMUL R2, R2, 16777216 ;  /* 0x4b8000000202a820 */ /* 0x000fe20000400000 */
[----:B------:R-:W-:Y:S01]  /*0410*/  MOV R3, 0x3d39bf78 ;  /* 0x3d39bf7800037802 */ /* 0x000fe20000000f00 */
[----:B------:R-:W-:Y:S01]  /*0420*/  FADD R6, R6, R9 ;  /* 0x0000000906067221 */ /* 0x000fe20000000000 */
[----:B------:R-:W-:Y:S01]  /*0430*/  FSETP.GEU.AND P3, PT, R8, 1.175494350822287508e-38, PT ;  /* 0x008000000800780b */ /* 0x000fe20003f6e000 */
[----:B------:R-:W-:Y:S01]  /*0440*/  FADD R7, R7, 9.9999997473787516356e-06 ;  /* 0x3727c5ac07077421 */ /* 0x000fe20000000000 */
[----:B------:R-:W0:Y:S01]  /*0450*/  MUFU.RCP R36, R2 ;  /* 0x0000000200247308 */ /* 0x000e220000001000 */
[----:B------:R-:W-:-:S04]  /*0460*/  FFMA.FTZ R9, R6, -R3, 0.10546888411045074463 ;  /* 0x3dd8001206097423 */ /* 0x000fc80000010803 */
[----:B------:R-:W-:-:S03]  /*0470*/  FFMA.FTZ R9, R6, R9, -0.13229703903198242188 ;  /* 0xbe0778e006097423 */ /* 0x000fc60000010009 */
[----:B------:R1:W2:Y:S01]  /*0480*/  MUFU.SQRT R5, R7 ;  /* 0x0000000700057308 */ /* 0x0002a20000002000 */
[----:B------:R-:W-:Y:S01]  /*0490*/  @P1 FMUL R8, R8, 0.25 ;  /* 0x3e80000008081820 */ /* 0x000fe20000400000 */
[----:B------:R-:W-:Y:S01]  /*04a0*/  FFMA.FTZ R9, R6, R9, 0.14491446316242218018 ;  /* 0x3e14647506097423 */ /* 0x000fe20000010009 */
[----:B-1----:R-:W-:Y:S02]  /*04b0*/  FSEL R7, R0, 1, P0 ;  /* 0x3f80000000077808 */ /* 0x002fe40000000000 */
[----:B------:R-:W-:Y:S01]  /*04c0*/  @!P3 FMUL R8, R8, 16777216 ;  /* 0x4b8000000808b820 */ /* 0x000fe20000400000 */
[C---:B------:R-:W-:Y:S02]  /*04d0*/  FFMA.FTZ R9, R6.reuse, R9, -0.16641564667224884033 ;  /* 0xbe2a68dd06097423 */ /* 0x040fe40000010009 */
[----:B------:R-:W-:Y:S02]  /*04e0*/  @!P2 FMUL R7, R7, 16777216 ;  /* 0x4b8000000707a820 */ /* 0x000fe40000400000 */
[----:B------:R-:W-:-:S02]  /*04f0*/  FFMA.FTZ R9, R6, R9, 0.19988867640495300293 ;  /* 0x3e4caf9e06097423 */ /* 0x000fc40000010009 */
[----:B0-----:R-:W-:Y:S02]  /*0500*/  FMUL R36, R36, R7 ;  /* 0x0000000724247220 */ /* 0x001fe40000400000 */
[----:B------:R-:W0:Y:S01]  /*0510*/  MUFU.RCP R7, R8 ;  /* 0x0000000800077308 */ /* 0x000e220000001000 */
[----:B------:R-:W-:Y:S01]  /*0520*/  FFMA.FTZ R9, R6, R9, -0.25000196695327758789 ;  /* 0xbe80004206097423 */ /* 0x000fe20000010009 */
[----:B------:R-:W-:-:S03]  /*0530*/  FSEL R2, R0, 1, P1 ;  /* 0x3f80000000027808 */ /* 0x000fc60000800000 */
[----:B------:R-:W-:Y:S02]  /*0540*/  FFMA.FTZ R9, R6, R9, 0.33333510160446166992 ;  /* 0x3eaaaae606097423 */ /* 0x000fe40000010009 */
[----:B------:R-:W-:Y:S01]  /*0550*/  @!P3 FMUL R2, R2, 16777216 ;  /* 0x4b8000000202b820 */ /* 0x000fe20000400000 */
[----:B------:R-:W-:Y:S01]  /*0560*/  FADD R13, R13, -R17 ;  /* 0x800000110d0d7221 */ /* 0x000fe20000000000 */
[C---:B------:R-:W-:Y:S01]  /*0570*/  FFMA.FTZ R9, R6.reuse, R9, -0.5 ;  /* 0xbf00000006097423 */ /* 0x040fe20000010009 */
[----:B------:R-:W-:Y:S02]  /*0580*/  I2FP.F32.S32 R37, R37 ;  /* 0x0000002500257245 */ /* 0x000fe40000201400 */
[----:B--2---:R-:W-:Y:S01]  /*0590*/  FSETP.GT.AND P0, PT, R5, 8.50705917302346158658e+37, PT ;  /* 0x7e8000000500780b */ /* 0x004fe20003f04000 */
[----:B------:R-:W-:Y:S01]  /*05a0*/  FMUL R9, R6, R9 ;  /* 0x0000000906097220 */ /* 0x000fe20000400000 */
[----:B0-----:R-:W-:Y:S01]  /*05b0*/  FMUL R2, R7, R2 ;  /* 0x0000000207027220 */ /* 0x001fe20000400000 */
[----:B---3--:R-:W-:Y:S01]  /*05c0*/  FADD R7, R28, -R16 ;  /* 0x800000101c077221 */ /* 0x008fe20000000000 */
[----:B------:R-:W-:Y:S01]  /*05d0*/  FMUL R16, R13, R36 ;  /* 0x000000240d107220 */ /* 0x000fe20000400000 */
[----:B------:R-:W-:Y:S01]  /*05e0*/  FFMA.FTZ R28, R6, R9, R6 ;  /* 0x00000009061c7223 */ /* 0x000fe20000010006 */
[----:B------:R-:W-:Y:S01]  /*05f0*/  FMUL R37, R37, 1.1920928955078125e-07 ;  /* 0x3400000025257820 */ /* 0x000fe20000400000 */
[----:B------:R-:W-:Y:S01]  /*0600*/  FSETP.GEU.AND P4, PT, R5, 1.175494350822287508e-38, PT ;  /* 0x008000000500780b */ /* 0x000fe20003f8e000 */
[----:B------:R-:W-:Y:S01]  /*0610*/  FFMA R16, R21, R16, R25 ;  /* 0x0000001015107223 */ /* 0x000fe20000000019 */
[----:B------:R-:W-:Y:S01]  /*0620*/  FSEL R0, R0, 1, P0 ;  /* 0x3f80000000007808 */ /* 0x000fe20000000000 */
[----:B------:R-:W-:Y:S01]  /*0630*/  FFMA.FTZ R37, R37, 0.69314718246459960938, R28 ;  /* 0x3f31721825257823 */ /* 0x000fe2000001001c */
[----:B------:R-:W-:Y:S01]  /*0640*/  FADD R29, R29, -R17 ;  /* 0x800000111d1d7221 */ /* 0x000fe20000000000 */
[----:B------:R-:W-:Y:S01]  /*0650*/  FMUL R28, R16, 1.4426950216293334961 ;  /* 0x3fb8aa3b101c7820 */ /* 0x000fe20000400000 */
[----:B------:R-:W-:Y:S01]  /*0660*/  @P0 FMUL R5, R5, 0.25 ;  /* 0x3e80000005050820 */ /* 0x000fe20000400000 */
[----:B------:R-:W5:Y:S03]  /*0670*/  LDG.E.128 R8, desc[UR4][R34.64+0x800] ;  /* 0x0008000422087981 */ /* 0x000f66000c1e1d00 */
[----:B------:R-:W-:-:S03]  /*0680*/  FSETP.GEU.AND P0, PT, R28, -126, PT ;  /* 0xc2fc00001c00780b */ /* 0x000fc60003f0e000 */
[----:B------:R-:W-:-:S10]  /*0690*/  @!P4 FMUL R5, R5, 16777216 ;  /* 0x4b8000000505c820 */ /* 0x000fd40000400000 */
[----:B------:R-:W-:-:S06]  /*06a0*/  @!P0 FMUL R28, R28, 0.5 ;  /* 0x3f0000001c1c8820 */ /* 0x000fcc0000400000 */
[----:B------:R-:W0:Y:S01]  /*06b0*/  MUFU.EX2 R28, R28 ;  /* 0x0000001c001c7308 */ /* 0x000e220000000800 */
[----:B------:R-:W-:-:S07]  /*06c0*/  FMUL R17, R7, R4 ;  /* 0x0000000407117220 */ /* 0x000fce0000400000 */
[----:B------:R-:W1:Y:S01]  /*06d0*/  MUFU.RCP R5, R5 ;  /* 0x0000000500057308 */ /* 0x000e620000001000 */
[----:B------:R-:W-:Y:S01]  /*06e0*/  @!P4 FMUL R0, R0, 16777216 ;  /* 0x4b8000000000c820 */ /* 0x000fe20000400000 */
[----:B------:R-:W-:Y:S01]  /*06f0*/  FFMA R13, R20, R17, R24 ;  /* 0x00000011140d7223 */ /* 0x000fe20000000018 */
[----:B0-----:R-:W-:-:S04]  /*0700*/  @!P0 FMUL R28, R28, R28 ;  /* 0x0000001c1c1c8220 */ /* 0x001fc80000400000 */
[----:B------:R-:W-:Y:S01]  /*0710*/  FADD.FTZ.RZ R17, R28, 1 ;  /* 0x3f8000001c117421 */ /* 0x000fe2000001c000 */
[----:B-1----:R-:W-:Y:S02]  /*0720*/  FMUL R0, R5, R0 ;  /* 0x0000000005007220 */ /* 0x002fe40000400000 */
[----:B------:R0:W5:Y:S01]  /*0730*/  LDG.E.128 R4, desc[UR4][R34.64] ;  /* 0x0000000422047981 */ /* 0x000162000c1e1d00 */
[--C-:B------:R-:W-:Y:S01]  /*0740*/  FADD R30, R30, -R18.reuse ;  /* 0x800000121e1e7221 */ /* 0x100fe20000000000 */
[----:B0-----:R-:W-:Y:S01]  /*0750*/  IADD3 R35, R17, -0x3f400000, RZ ;  /* 0xc0c0000011237810 */ /* 0x001fe20007ffe0ff */
[----:B------:R-:W-:Y:S01]  /*0760*/  FADD R17, R14, -R18 ;  /* 0x800000120e117221 */ /* 0x000fe20000000000 */
[----:B------:R-:W-:Y:S02]  /*0770*/  HFMA2.MMA R18, -RZ, RZ, 1.625, 0 ;  /* 0x3e800000ff127435 */ /* 0x000fe400000001ff */
[----:B------:R-:W-:-:S04]  /*0780*/  LOP3.LUT R35, R35, 0xff800000, RZ, 0xc0, !PT ;  /* 0xff80000023237812 */ /* 0x000fc800078ec0ff */
[----:B------:R-:W-:Y:S02]  /*0790*/  IADD3 R14, -R35, 0x40800000, RZ ;  /* 0x40800000230e7810 */ /* 0x000fe40007ffe1ff */
[----:B------:R-:W-:Y:S02]  /*07a0*/  IADD3 R24, R28, -R35, RZ ;  /* 0x800000231c187210 */ /* 0x000fe40007ffe0ff */
[----:B------:R-:W-:Y:S01]  /*07b0*/  ISETP.GE.U32.AND P0, PT, R12, 0x7f800000, PT ;  /* 0x7f8000000c00780c */ /* 0x000fe20003f06070 */
[----:B------:R-:W-:-:S04]  /*07c0*/  FFMA.FTZ R14, R14, R18, -1 ;  /* 0xbf8000000e0e7423 */ /* 0x000fc80000010012 */
[----:B------:R-:W-:Y:S01]  /*07d0*/  FADD R24, R24, R14 ;  /* 0x0000000e18187221 */ /* 0x000fe20000000000 */
[----:B------:R-:W-:-:S03]  /*07e0*/  FMUL R14, R29, R36 ;  /* 0x000000241d0e7220 */ /* 0x000fc60000400000 */
[----:B------:R-:W-:-:S04]  /*07f0*/  FFMA.FTZ R29, R24, -R3, 0.10546888411045074463 ;  /* 0x3dd80012181d7423 */ /* 0x000fc80000010803 */
[----:B------:R-:W-:-:S04]  /*0800*/  FFMA.FTZ R29, R24, R29, -0.13229703903198242188 ;  /* 0xbe0778e0181d7423 */ /* 0x000fc8000001001d */
[----:B------:R-:W-:Y:S01]  /*0810*/  FFMA.FTZ R29, R24, R29, 0.14491446316242218018 ;  /* 0x3e146475181d7423 */ /* 0x000fe2000001001d */
[----:B------:R-:W-:Y:S06]  /*0820*/  @!P0 BRA `(.L_x_1) ;  /* 0x0000000000148947 */ /* 0x000fec0003800000 */
[----:B------:R-:W-:-:S13]  /*0830*/  ISETP.GE.AND P0, PT, R12, -0x407fffff, PT ;  /* 0xbf8000010c00780c */ /* 0x000fda0003f06270 */
[----:B------:R-:W-:-:S05]  /*0840*/  @P0 MOV R20, 0x7f800000 ;  /* 0x7f80000000140802 */ /* 0x000fca0000000f00 */
[C---:B------:R-:W-:Y:S01]  /*0850*/  @P0 FFMA.FTZ R37, R12.reuse, R20, +INF ;  /* 0x7f8000000c250423 */ /* 0x040fe20000010014 */
[----:B------:R-:W-:-:S04]  /*0860*/  FSETP.NEU.AND P0, PT, R12, RZ, PT ;  /* 0x000000ff0c00720b */ /* 0x000fc80003f0d000 */
[----:B------:R-:W-:-:S09]  /*0870*/  FSEL R37, R37, -RZ, P0 ;  /* 0x800000ff25257208 */ /* 0x000fd20000000000 */
.L_x_1:
[----:B------:R-:W-:Y:S05]  /*0880*/  BSYNC B0 ;  /* 0x0000000000007941 */ /* 0x000fea0003800000 */
.L_x_0:
[C---:B------:R-:W-:Y:S01]  /*0890*/  FFMA.FTZ R29, R24.reuse, R29, -0.16641564667224884033 ;  /* 0xbe2a68dd181d7423 */ /* 0x040fe2000001001d */
[----:B------:R-:W-:Y:S01]  /*08a0*/  FMUL R17, R17, R2 ;  /* 0x0000000211117220 */ /* 0x000fe20000400000 */
[----:B------:R-:W-:Y:S01]  /*08b0*/  FADD R15, R15, -R19 ;  /* 0x800000130f0f7221 */ /* 0x000fe20000000000 */
[----:B------:R-:W-:Y:S01]  /*08c0*/  FFMA R14, R21, R14, R25 ;  /* 0x0000000e150e7223 */ /* 0x000fe20000000019 */
[----:B------:R-:W-:Y:S01]  /*08d0*/  FFMA.FTZ R29, R24, R29, 0.19988867640495300293 ;  /* 0x3e4caf9e181d7423 */ /* 0x000fe2000001001d */
[----:B------:R-:W-:Y:S01]  /*08e0*/  FFMA R17, R22, R17, R26 ;  /* 0x0000001116117223 */ /* 0x000fe2000000001a */
[----:B------:R-:W-:Y:S01]  /*08f0*/  FADD R31, R31, -R19 ;  /* 0x800000131f1f7221 */ /* 0x000fe20000000000 */
[----:B------:R-:W-:Y:S01]  /*0900*/  I2FP.F32.S32 R35, R35 ;  /* 0x0000002300237245 */ /* 0x000fe20000201400 */
[C---:B------:R-:W-:Y:S01]  /*0910*/  FFMA.FTZ R12, R24.reuse, R29, -0.25000196695327758789 ;  /* 0xbe800042180c7423 */ /* 0x040fe2000001001d */
[----:B------:R-:W-:Y:S01]  /*0920*/  FMUL R29, R17, 1.4426950216293334961 ;  /* 0x3fb8aa3b111d7820 */ /* 0x000fe20000400000 */
[----:B------:R-:W-:Y:S02]  /*0930*/  BSSY B0, `(.L_x_2) ;  /* 0x000007c000007945 */ /* 0x000fe40003800000 */
[----:B------:R-:W-:Y:S01]  /*0940*/  FFMA.FTZ R12, R24, R12, 0.33333510160446166992 ;  /* 0x3eaaaae6180c7423 */ /* 0x000fe2000001000c */
[----:B------:R-:W-:Y:S01]  /*0950*/  FMUL R35, R35, 1.1920928955078125e-07 ;  /* 0x3400000023237820 */ /* 0x000fe20000400000 */
[----:B------:R-:W-:-:S02]  /*0960*/  FSETP.GEU.AND P0, PT, R29, -126, PT ;  /* 0xc2fc00001d00780b */ /* 0x000fc40003f0e000 */
[----:B------:R-:W-:-:S04]  /*0970*/  FFMA.FTZ R12, R24, R12, -0.5 ;  /* 0xbf000000180c7423 */ /* 0x000fc8000001000c */
[----:B------:R-:W-:Y:S01]  /*0980*/  FMUL R20, R24, R12 ;  /* 0x0000000c18147220 */ /* 0x000fe20000400000 */
[----:B------:R-:W-:-:S03]  /*0990*/  FMUL R12, R15, R0 ;  /* 0x000000000f0c7220 */ /* 0x000fc60000400000 */
[----:B------:R-:W-:Y:S01]  /*09a0*/  FFMA.FTZ R24, R24, R20, R24 ;  /* 0x0000001418187223 */ /* 0x000fe20000010018 */
[----:B------:R-:W-:Y:S02]  /*09b0*/  FFMA R12, R23, R12, R27 ;  /* 0x0000000c170c7223 */ /* 0x000fe4000000001b */
[----:B------:R-:W-:Y:S02]  /*09c0*/  @!P0 FMUL R29, R29, 0.5 ;  /* 0x3f0000001d1d8820 */ /* 0x000fe40000400000 */
[----:B------:R-:W-:Y:S02]  /*09d0*/  FMUL R34, R12, 1.4426950216293334961 ;  /* 0x3fb8aa3b0c227820 */ /* 0x000fe40000400000 */
[----:B------:R-:W0:Y:S03]  /*09e0*/  MUFU.EX2 R20, R29 ;  /* 0x0000001d00147308 */ /* 0x000e260000000800 */
[----:B------:R-:W-:Y:S01]  /*09f0*/  FSETP.GEU.AND P1, PT, R34, -126, PT ;  /* 0xc2fc00002200780b */ /* 0x000fe20003f2e000 */
[----:B0-----:R-:W-:-:S12]  /*0a00*/  @!P0 FMUL R20, R20, R20 ;  /* 0x0000001414148220 */ /* 0x001fd80000400000 */
[----:B------:R-:W-:Y:S01]  /*0a10*/  @!P1 FMUL R34, R34, 0.5 ;  /* 0x3f00000022229820 */ /* 0x000fe20000400000 */
[----:B------:R-:W-:-:S03]  /*0a20*/  FADD.FTZ.RZ R15, R20, 1 ;  /* 0x3f800000140f7421 */ /* 0x000fc6000001c000 */
[----:B------:R-:W0:Y:S02]  /*0a30*/  MUFU.EX2 R21, R34 ;  /* 0x0000002200157308 */ /* 0x000e240000000800 */
[----:B------:R-:W-:Y:S01]  /*0a40*/  IADD3 R25, R15, -0x3f400000, RZ ;  /* 0xc0c000000f197810 */ /* 0x000fe20007ffe0ff */
[----:B------:R-:W-:Y:S01]  /*0a50*/  FMUL R15, R2, R30 ;  /* 0x0000001e020f7220 */ /* 0x000fe20000400000 */
[----:B------:R-:W-:Y:S02]  /*0a60*/  FMUL R2, R0, R31 ;  /* 0x0000001f00027220 */ /* 0x000fe40000400000 */
[----:B------:R-:W-:Y:S01]  /*0a70*/  LOP3.LUT R25, R25, 0xff800000, RZ, 0xc0, !PT ;  /* 0xff80000019197812 */ /* 0x000fe200078ec0ff */
[----:B------:R-:W-:Y:S01]  /*0a80*/  FFMA R15, R22, R15, R26 ;  /* 0x0000000f160f7223 */ /* 0x000fe2000000001a */
[----:B------:R-:W-:Y:S02]  /*0a90*/  FFMA R2, R23, R2, R27 ;  /* 0x0000000217027223 */ /* 0x000fe4000000001b */
[----:B------:R-:W-:-:S02]  /*0aa0*/  IADD3 R29, -R25, 0x40800000, RZ ;  /* 0x40800000191d7810 */ /* 0x000fc40007ffe1ff */
[----:B------:R-:W-:Y:S01]  /*0ab0*/  IADD3 R22, R20, -R25, RZ ;  /* 0x8000001914167210 */ /* 0x000fe20007ffe0ff */
[----:B0-----:R-:W-:Y:S02]  /*0ac0*/  @!P1 FMUL R21, R21, R21 ;  /* 0x0000001515159220 */ /* 0x001fe40000400000 */
[----:B------:R-:W-:Y:S02]  /*0ad0*/  FFMA.FTZ R29, R29, R18, -1 ;  /* 0xbf8000001d1d7423 */ /* 0x000fe40000010012 */
[----:B------:R-:W-:Y:S02]  /*0ae0*/  FADD.FTZ.RZ R19, R21, 1 ;  /* 0x3f80000015137421 */ /* 0x000fe4000001c000 */
[----:B------:R-:W-:-:S03]  /*0af0*/  FADD R22, R22, R29 ;  /* 0x0000001d16167221 */ /* 0x000fc60000000000 */
[----:B------:R-:W-:Y:S01]  /*0b00*/  IADD3 R26, R19, -0x3f400000, RZ ;  /* 0xc0c00000131a7810 */ /* 0x000fe20007ffe0ff */
[----:B------:R-:W-:Y:S01]  /*0b10*/  FMUL R19, R13, 1.4426950216293334961 ;  /* 0x3fb8aa3b0d137820 */ /* 0x000fe20000400000 */
[----:B------:R-:W-:Y:S02]  /*0b20*/  FFMA.FTZ R23, R22, -R3, 0.10546888411045074463 ;  /* 0x3dd8001216177423 */ /* 0x000fe40000010803 */
[----:B------:R-:W-:Y:S02]  /*0b30*/  LOP3.LUT R26, R26, 0xff800000, RZ, 0xc0, !PT ;  /* 0xff8000001a1a7812 */ /* 0x000fe400078ec0ff */
[----:B------:R-:W-:Y:S01]  /*0b40*/  FSETP.GEU.AND P0, PT, R19, -126, PT ;  /* 0xc2fc00001300780b */ /* 0x000fe20003f0e000 */
[C---:B------:R-:W-:Y:S01]  /*0b50*/  FFMA.FTZ R23, R22.reuse, R23, -0.13229703903198242188 ;  /* 0xbe0778e016177423 */ /* 0x040fe20000010017 */
[----:B------:R-:W-:Y:S02]  /*0b60*/  IADD3 R27, -R26, 0x40800000, RZ ;  /* 0x408000001a1b7810 */ /* 0x000fe40007ffe1ff */
[----:B------:R-:W-:Y:S01]  /*0b70*/  IADD3 R0, R21, -R26, RZ ;  /* 0x8000001a15007210 */ /* 0x000fe20007ffe0ff */
[----:B------:R-:W-:Y:S01]  /*0b80*/  FFMA.FTZ R23, R22, R23, 0.14491446316242218018 ;  /* 0x3e14647516177423 */ /* 0x000fe20000010017 */
[----:B------:R-:W-:Y:S01]  /*0b90*/  I2FP.F32.S32 R26, R26 ;  /* 0x0000001a001a7245 */ /* 0x000fe20000201400 */
[----:B------:R-:W-:-:S02]  /*0ba0*/  FFMA.FTZ R27, R27, R18, -1 ;  /* 0xbf8000001b1b7423 */ /* 0x000fc40000010012 */
[----:B------:R-:W-:Y:S02]  /*0bb0*/  FFMA.FTZ R23, R22, R23, -0.16641564667224884033 ;  /* 0xbe2a68dd16177423 */ /* 0x000fe40000010017 */
[----:B------:R-:W-:Y:S01]  /*0bc0*/  FADD R0, R0, R27 ;  /* 0x0000001b00007221 */ /* 0x000fe20000000000 */
[----:B------:R-:W-:Y:S01]  /*0bd0*/  FMUL R26, R26, 1.1920928955078125e-07 ;  /* 0x340000001a1a7820 */ /* 0x000fe20000400000 */
[----:B------:R-:W-:Y:S01]  /*0be0*/  @!P0 FMUL R19, R19, 0.5 ;  /* 0x3f00000013138820 */ /* 0x000fe20000400000 */
[----:B------:R-:W-:Y:S01]  /*0bf0*/  FFMA.FTZ R27, R22, R23, 0.19988867640495300293 ;  /* 0x3e4caf9e161b7423 */ /* 0x000fe20000010017 */
[----:B------:R-:W-:Y:S02]  /*0c00*/  FFMA.FTZ R29, R0, -R3, 0.10546888411045074463 ;  /* 0x3dd80012001d7423 */ /* 0x000fe40000010803 */
[----:B------:R-:W0:Y:S01]  /*0c10*/  MUFU.EX2 R23, R19 ;  /* 0x0000001300177308 */ /* 0x000e220000000800 */
[----:B------:R-:W-:Y:S01]  /*0c20*/  FFMA.FTZ R27, R22, R27, -0.25000196695327758789 ;  /* 0xbe800042161b7423 */ /* 0x000fe2000001001b */
[----:B------:R-:W-:-:S03]  /*0c30*/  FFMA.FTZ R29, R0, R29, -0.13229703903198242188 ;  /* 0xbe0778e0001d7423 */ /* 0x000fc6000001001d */
[----:B------:R-:W-:Y:S01]  /*0c40*/  FFMA.FTZ R27, R22, R27, 0.33333510160446166992 ;  /* 0x3eaaaae6161b7423 */ /* 0x000fe2000001001b */
[----:B------:R-:W-:-:S03]  /*0c50*/  FFMA.FTZ R29, R0, R29, 0.14491446316242218018 ;  /* 0x3e146475001d7423 */ /* 0x000fc6000001001d */
[----:B------:R-:W-:Y:S01]  /*0c60*/  FFMA.FTZ R27, R22, R27, -0.5 ;  /* 0xbf000000161b7423 */ /* 0x000fe2000001001b */
[----:B------:R-:W-:-:S03]  /*0c70*/  FFMA.FTZ R29, R0, R29, -0.16641564667224884033 ;  /* 0xbe2a68dd001d7423 */ /* 0x000fc6000001001d */
[----:B------:R-:W-:Y:S01]  /*0c80*/  FMUL R27, R22, R27 ;  /* 0x0000001b161b7220 */ /* 0x000fe20000400000 */
[----:B------:R-:W-:Y:S01]  /*0c90*/  FFMA.FTZ R29, R0, R29, 0.19988867640495300293 ;  /* 0x3e4caf9e001d7423 */ /* 0x000fe2000001001d */
[----:B0-----:R-:W-:Y:S02]  /*0ca0*/  @!P0 FMUL R23, R23, R23 ;  /* 0x0000001717178220 */ /* 0x001fe40000400000 */
[----:B------:R-:W-:Y:S01]  /*0cb0*/  FFMA.FTZ R22, R22, R27, R22 ;  /* 0x0000001b16167223 */ /* 0x000fe20000010016 */
[----:B------:R-:W-:Y:S01]  /*0cc0*/  FFMA.FTZ R29, R0, R29, -0.25000196695327758789 ;  /* 0xbe800042001d7423 */ /* 0x000fe2000001001d */
[----:B------:R-:W-:-:S03]  /*0cd0*/  FADD.FTZ.RZ R19, R23, 1 ;  /* 0x3f80000017137421 */ /* 0x000fc6000001c000 */
[C---:B------:R-:W-:Y:S02]  /*0ce0*/  FFMA.FTZ R29, R0.reuse, R29, 0.33333510160446166992 ;  /* 0x3eaaaae6001d7423 */ /* 0x040fe4000001001d */
[----:B------:R-:W-:Y:S02]  /*0cf0*/  IADD3 R19, R19, -0x3f400000, RZ ;  /* 0xc0c0000013137810 */ /* 0x000fe40007ffe0ff */
[C---:B------:R-:W-:Y:S02]  /*0d00*/  FFMA.FTZ R29, R0.reuse, R29, -0.5 ;  /* 0xbf000000001d7423 */ /* 0x040fe4000001001d */
[----:B------:R-:W-:Y:S02]  /*0d10*/  LOP3.LUT R30, R19, 0xff800000, RZ, 0xc0, !PT ;  /* 0xff800000131e7812 */ /* 0x000fe400078ec0ff */
[----:B------:R-:W-:Y:S02]  /*0d20*/  FMUL R27, R0, R29 ;  /* 0x0000001d001b7220 */ /* 0x000fe40000400000 */
[----:B------:R-:W-:-:S02]  /*0d30*/  IADD3 R19, -R30, 0x40800000, RZ ;  /* 0x408000001e137810 */ /* 0x000fc40007ffe1ff */
[----:B------:R-:W-:Y:S01]  /*0d40*/  IADD3 R34, R23, -R30, RZ ;  /* 0x8000001e17227210 */ /* 0x000fe20007ffe0ff */
[----:B------:R-:W-:Y:S01]  /*0d50*/  FFMA.FTZ R27, R0, R27, R0 ;  /* 0x0000001b001b7223 */ /* 0x000fe20000010000 */
[----:B------:R-:W-:Y:S01]  /*0d60*/  I2FP.F32.S32 R30, R30 ;  /* 0x0000001e001e7245 */ /* 0x000fe20000201400 */
[----:B------:R-:W-:Y:S02]  /*0d70*/  FFMA.FTZ R19, R19, R18, -1 ;  /* 0xbf80000013137423 */ /* 0x000fe40000010012 */
[----:B------:R-:W-:Y:S02]  /*0d80*/  FFMA.FTZ R27, R26, 0.69314718246459960938, R27 ;  /* 0x3f3172181a1b7823 */ /* 0x000fe4000001001b */
[----:B------:R-:W-:Y:S01]  /*0d90*/  FADD R34, R34, R19 ;  /* 0x0000001322227221 */ /* 0x000fe20000000000 */
[----:B------:R-:W-:Y:S01]  /*0da0*/  FMUL R19, R14, 1.4426950216293334961 ;  /* 0x3fb8aa3b0e137820 */ /* 0x000fe20000400000 */
[----:B------:R-:W-:Y:S02]  /*0db0*/  FMUL R36, R30, 1.1920928955078125e-07 ;  /* 0x340000001e247820 */ /* 0x000fe40000400000 */
[----:B------:R-:W-:-:S02]  /*0dc0*/  FFMA.FTZ R29, R34, -R3, 0.10546888411045074463 ;  /* 0x3dd80012221d7423 */ /* 0x000fc40000010803 */
[----:B------:R-:W-:Y:S02]  /*0dd0*/  FSETP.GEU.AND P0, PT, R19, -126, PT ;  /* 0xc2fc00001300780b */ /* 0x000fe40003f0e000 */
[----:B------:R-:W-:-:S04]  /*0de0*/  FFMA.FTZ R29, R34, R29, -0.13229703903198242188 ;  /* 0xbe0778e0221d7423 */ /* 0x000fc8000001001d */
[----:B------:R-:W-:-:S04]  /*0df0*/  FFMA.FTZ R29, R34, R29, 0.14491446316242218018 ;  /* 0x3e146475221d7423 */ /* 0x000fc8000001001d */
[----:B------:R-:W-:-:S03]  /*0e00*/  FFMA.FTZ R29, R34, R29, -0.16641564667224884033 ;  /* 0xbe2a68dd221d7423 */ /* 0x000fc6000001001d */
[----:B------:R-:W-:Y:S01]  /*0e10*/  @!P0 FMUL R19, R19, 0.5 ;  /* 0x3f00000013138820 */ /* 0x000fe20000400000 */
[----:B------:R-:W-:-:S03]  /*0e20*/  FFMA.FTZ R29, R34, R29, 0.19988867640495300293 ;  /* 0x3e4caf9e221d7423 */ /* 0x000fc6000001001d */
[----:B------:R-:W0:Y:S01]  /*0e30*/  MUFU.EX2 R0, R19 ;  /* 0x0000001300007308 */ /* 0x000e220000000800 */
[----:B------:R-:W-:-:S04]  /*0e40*/  FFMA.FTZ R29, R34, R29, -0.25000196695327758789 ;  /* 0xbe800042221d7423 */ /* 0x000fc8000001001d */
[----:B------:R-:W-:-:S04]  /*0e50*/  FFMA.FTZ R29, R34, R29, 0.33333510160446166992 ;  /* 0x3eaaaae6221d7423 */ /* 0x000fc8000001001d */
[----:B------:R-:W-:-:S04]  /*0e60*/  FFMA.FTZ R29, R34, R29, -0.5 ;  /* 0xbf000000221d7423 */ /* 0x000fc8000001001d */
[----:B------:R-:W-:Y:S01]  /*0e70*/  FMUL R29, R34, R29 ;  /* 0x0000001d221d7220 */ /* 0x000fe20000400000 */
[----:B0-----:R-:W-:-:S03]  /*0e80*/  @!P0 FMUL R0, R0, R0 ;  /* 0x0000000000008220 */ /* 0x001fc60000400000 */
[----:B------:R-:W-:Y:S01]  /*0e90*/  FFMA.FTZ R31, R34, R29, R34 ;  /* 0x0000001d221f7223 */ /* 0x000fe20000010022 */
[----:B------:R-:W-:Y:S01]  /*0ea0*/  FMUL R34, R15, 1.4426950216293334961 ;  /* 0x3fb8aa3b0f227820 */ /* 0x000fe20000400000 */
[----:B------:R-:W-:-:S04]  /*0eb0*/  FADD.FTZ.RZ R29, R0, 1 ;  /* 0x3f800000001d7421 */ /* 0x000fc8000001c000 */
[----:B------:R-:W-:Y:S02]  /*0ec0*/  FSETP.GEU.AND P0, PT, R34, -126, PT ;  /* 0xc2fc00002200780b */ /* 0x000fe40003f0e000 */
[----:B------:R-:W-:-:S04]  /*0ed0*/  IADD3 R29, R29, -0x3f400000, RZ ;  /* 0xc0c000001d1d7810 */ /* 0x000fc80007ffe0ff */
[----:B------:R-:W-:Y:S01]  /*0ee0*/  LOP3.LUT R19, R29, 0xff800000, RZ, 0xc0, !PT ;  /* 0xff8000001d137812 */ /* 0x000fe200078ec0ff */
[----:B------:R-:W-:-:S03]  /*0ef0*/  FFMA.FTZ R29, R35, 0.69314718246459960938, R24 ;  /* 0x3f317218231d7823 */ /* 0x000fc60000010018 */
[----:B------:R-:W-:Y:S02]  /*0f00*/  IADD3 R35, -R19, 0x40800000, RZ ;  /* 0x4080000013237810 */ /* 0x000fe40007ffe1ff */
[----:B------:R-:W-:Y:S01]  /*0f10*/  IADD3 R24, R0, -R19, RZ ;  /* 0x8000001300187210 */ /* 0x000fe20007ffe0ff */
[----:B------:R-:W-:Y:S01]  /*0f20*/  @!P0 FMUL R34, R34, 0.5 ;  /* 0x3f00000022228820 */ /* 0x000fe20000400000 */
[----:B------:R-:W-:Y:S01]  /*0f30*/  I2FP.F32.S32 R19, R19 ;  /* 0x0000001300137245 */ /* 0x000fe20000201400 */
[----:B------:R-:W-:Y:S02]  /*0f40*/  FFMA.FTZ R35, R35, R18, -1 ;  /* 0xbf80000023237423 */ /* 0x000fe40000010012 */
[----:B------:R-:W0:Y:S02]  /*0f50*/  MUFU.EX2 R26, R34 ;  /* 0x00000022001a7308 */ /* 0x000e240000000800 */
[----:B------:R-:W-:Y:S01]  /*0f60*/  FADD R24, R24, R35 ;  /* 0x0000002318187221 */ /* 0x000fe20000000000 */
[----:B------:R-:W-:-:S03]  /*0f70*/  FMUL R19, R19, 1.1920928955078125e-07 ;  /* 0x3400000013137820 */ /* 0x000fc60000400000 */
[----:B------:R-:W-:-:S04]  /*0f80*/  FFMA.FTZ R35, R24, -R3, 0.10546888411045074463 ;  /* 0x3dd8001218237423 */ /* 0x000fc80000010803 */
[----:B------:R-:W-:-:S04]  /*0f90*/  FFMA.FTZ R35, R24, R35, -0.13229703903198242188 ;  /* 0xbe0778e018237423 */ /* 0x000fc80000010023 */
[----:B------:R-:W-:Y:S01]  /*0fa0*/  FFMA.FTZ R35, R24, R35, 0.14491446316242218018 ;  /* 0x3e14647518237423 */ /* 0x000fe20000010023 */
[----:B0-----:R-:W-:Y:S01]  /*0fb0*/  @!P0 FMUL R26, R26, R26 ;  /* 0x0000001a1a1a8220 */ /* 0x001fe20000400000 */
[----:B------:R-:W-:Y:S02]  /*0fc0*/  ISETP.GE.U32.AND P0, PT, R28, 0x7f800000, PT ;  /* 0x7f8000001c00780c */ /* 0x000fe40003f06070 */
[----:B------:R-:W-:-:S04]  /*0fd0*/  FFMA.FTZ R35, R24, R35, -0.16641564667224884033 ;  /* 0xbe2a68dd18237423 */ /* 0x000fc80000010023 */
[----:B------:R-:W-:-:S04]  /*0fe0*/  FFMA.FTZ R35, R24, R35, 0.19988867640495300293 ;  /* 0x3e4caf9e18237423 */ /* 0x000fc80000010023 */
[----:B------:R-:W-:-:S04]  /*0ff0*/  FFMA.FTZ R35, R24, R35, -0.25000196695327758789 ;  /* 0xbe80004218237423 */ /* 0x000fc80000010023 */
[----:B------:R-:W-:-:S04]  /*1000*/  FFMA.FTZ R35, R24, R35, 0.33333510160446166992 ;  /* 0x3eaaaae618237423 */ /* 0x000fc80000010023 */
[----:B------:R-:W-:-:S04]  /*1010*/  FFMA.FTZ R35, R24, R35, -0.5 ;  /* 0xbf00000018237423 */ /* 0x000fc80000010023 */
[----:B------:R-:W-:-:S04]  /*1020*/  FMUL R35, R24, R35 ;  /* 0x0000002318237220 */ /* 0x000fc80000400000 */
[----:B------:R-:W-:Y:S01]  /*1030*/  FFMA.FTZ R30, R24, R35, R24 ;  /* 0x00000023181e7223 */ /* 0x000fe20000010018 */
[----:B------:R-:W-:Y:S01]  /*1040*/  FFMA.FTZ R24, R36, 0.69314718246459960938, R31 ;  /* 0x3f31721824187823 */ /* 0x000fe2000001001f */
[----:B------:R-:W-:Y:S02]  /*1050*/  FADD.FTZ.RZ R31, R26, 1 ;  /* 0x3f8000001a1f7421 */ /* 0x000fe4000001c000 */
[----:B------:R-:W-:-:S03]  /*1060*/  FFMA.FTZ R19, R19, 0.69314718246459960938, R30 ;  /* 0x3f31721813137823 */ /* 0x000fc6000001001e */
[----:B------:R-:W-:-:S04]  /*1070*/  IADD3 R31, R31, -0x3f400000, RZ ;  /* 0xc0c000001f1f7810 */ /* 0x000fc80007ffe0ff */
[----:B------:R-:W-:Y:S01]  /*1080*/  LOP3.LUT R31, R31, 0xff800000, RZ, 0xc0, !PT ;  /* 0xff8000001f1f7812 */ /* 0x000fe200078ec0ff */
[----:B------:R-:W-:Y:S06]  /*1090*/  @!P0 BRA `(.L_x_3) ;  /* 0x0000000000148947 */ /* 0x000fec0003800000 */
[----:B------:R-:W-:-:S13]  /*10a0*/  ISETP.GE.AND P0, PT, R28, -0x407fffff, PT ;  /* 0xbf8000011c00780c */ /* 0x000fda0003f06270 */
[----:B------:R-:W-:-:S05]  /*10b0*/  @P0 MOV R35, 0x7f800000 ;  /* 0x7f80000000230802 */ /* 0x000fca0000000f00 */
[C---:B------:R-:W-:Y:S01]  /*10c0*/  @P0 FFMA.FTZ R29, R28.reuse, R35, +INF ;  /* 0x7f8000001c1d0423 */ /* 0x040fe20000010023 */
[----:B------:R-:W-:-:S04]  /*10d0*/  FSETP.NEU.AND P0, PT, R28, RZ, PT ;  /* 0x000000ff1c00720b */ /* 0x000fc80003f0d000 */
[----:B------:R-:W-:-:S09]  /*10e0*/  FSEL R29, R29, -RZ, P0 ;  /* 0x800000ff1d1d7208 */ /* 0x000fd20000000000 */
.L_x_3:
[----:B------:R-:W-:Y:S05]  /*10f0*/  BSYNC B0 ;  /* 0x0000000000007941 */ /* 0x000fea0003800000 */
.L_x_2:
[----:B------:R-:W-:Y:S01]  /*1100*/  IADD3 R35, -R31, 0x40800000, RZ ;  /* 0x408000001f237810 */ /* 0x000fe20007ffe1ff */
[----:B------:R-:W-:Y:S01]  /*1110*/  FMUL R34, R2, 1.4426950216293334961 ;  /* 0x3fb8aa3b02227820 */ /* 0x000fe20000400000 */
[----:B------:R-:W-:Y:S01]  /*1120*/  IADD3 R30, R26, -R31, RZ ;  /* 0x8000001f1a1e7210 */ /* 0x000fe20007ffe0ff */
[----:B------:R-:W-:Y:S01]  /*1130*/  BSSY B0, `(.L_x_4) ;  /* 0x0000038000007945 */ /* 0x000fe20003800000 */
[----:B------:R-:W-:Y:S01]  /*1140*/  ISETP.GE.U32.AND P6, PT, R20, 0x7f800000, PT ;  /* 0x7f8000001400780c */ /* 0x000fe20003fc6070 */
[----:B------:R-:W-:Y:S01]  /*1150*/  FFMA.FTZ R35, R35, R18, -1 ;  /* 0xbf80000023237423 */ /* 0x000fe20000010012 */
[----:B------:R-:W-:Y:S02]  /*1160*/  FSETP.GEU.AND P0, PT, R34, -126, PT ;  /* 0xc2fc00002200780b */ /* 0x000fe40003f0e000 */
[----:B------:R-:W-:Y:S01]  /*1170*/  I2FP.F32.S32 R31, R31 ;  /* 0x0000001f001f7245 */ /* 0x000fe20000201400 */
[----:B------:R-:W-:Y:S01]  /*1180*/  FADD R30, R30, R35 ;  /* 0x000000231e1e7221 */ /* 0x000fe20000000000 */
[----:B------:R-:W-:-:S02]  /*1190*/  I2FP.F32.S32 R25, R25 ;  /* 0x0000001900197245 */ /* 0x000fc40000201400 */
[----:B------:R-:W-:Y:S01]  /*11a0*/  ISETP.GE.U32.AND P1, PT, R21, 0x7f800000, PT ;  /* 0x7f8000001500780c */ /* 0x000fe20003f26070 */
[C---:B------:R-:W-:Y:S01]  /*11b0*/  FFMA.FTZ R35, R30.reuse, -R3, 0.10546888411045074463 ;  /* 0x3dd800121e237423 */ /* 0x040fe20000010803 */
[----:B------:R-:W-:Y:S01]  /*11c0*/  FMUL R31, R31, 1.1920928955078125e-07 ;  /* 0x340000001f1f7820 */ /* 0x000fe20000400000 */
[----:B------:R-:W-:Y:S01]  /*11d0*/  FMUL R25, R25, 1.1920928955078125e-07 ;  /* 0x3400000019197820 */ /* 0x000fe20000400000 */
[----:B------:R-:W-:Y:S01]  /*11e0*/  ISETP.GE.U32.AND P2, PT, R23, 0x7f800000, PT ;  /* 0x7f8000001700780c */ /* 0x000fe20003f46070 */
[----:B------:R-:W-:Y:S01]  /*11f0*/  FFMA.FTZ R35, R30, R35, -0.13229703903198242188 ;  /* 0xbe0778e01e237423 */ /* 0x000fe20000010023 */
[----:B------:R-:W-:Y:S01]  /*1200*/  ISETP.GE.U32.AND P3, PT, R0, 0x7f800000, PT ;  /* 0x7f8000000000780c */ /* 0x000fe20003f66070 */
[----:B------:R-:W-:Y:S01]  /*1210*/  @!P0 FMUL R34, R34, 0.5 ;  /* 0x3f00000022228820 */ /* 0x000fe20000400000 */
[----:B------:R-:W-:Y:S01]  /*1220*/  ISETP.GE.U32.AND P4, PT, R26, 0x7f800000, PT ;  /* 0x7f8000001a00780c */ /* 0x000fe20003f86070 */
[C---:B------:R-:W-:Y:S01]  /*1230*/  FFMA.FTZ R35, R30.reuse, R35, 0.14491446316242218018 ;  /* 0x3e1464751e237423 */ /* 0x040fe20000010023 */
[----:B------:R-:W-:Y:S01]  /*1240*/  FFMA.FTZ R22, R25, 0.69314718246459960938, R22 ;  /* 0x3f31721819167823 */ /* 0x000fe20000010016 */
[----:B------:R-:W0:Y:S02]  /*1250*/  MUFU.EX2 R28, R34 ;  /* 0x00000022001c7308 */ /* 0x000e240000000800 */
[----:B------:R-:W-:-:S04]  /*1260*/  FFMA.FTZ R35, R30, R35, -0.16641564667224884033 ;  /* 0xbe2a68dd1e237423 */ /* 0x000fc80000010023 */
[----:B------:R-:W-:-:S04]  /*1270*/  FFMA.FTZ R35, R30, R35, 0.19988867640495300293 ;  /* 0x3e4caf9e1e237423 */ /* 0x000fc80000010023 */
[----:B------:R-:W-:-:S04]  /*1280*/  FFMA.FTZ R35, R30, R35, -0.25000196695327758789 ;  /* 0xbe8000421e237423 */ /* 0x000fc80000010023 */
[----:B------:R-:W-:Y:S01]  /*1290*/  FFMA.FTZ R35, R30, R35, 0.33333510160446166992 ;  /* 0x3eaaaae61e237423 */ /* 0x000fe20000010023 */
[----:B0-----:R-:W-:Y:S01]  /*12a0*/  @!P0 FMUL R28, R28, R28 ;  /* 0x0000001c1c1c8220 */ /* 0x001fe20000400000 */
[----:B------:R-:W-:Y:S02]  /*12b0*/  FSETP.GT.AND P0, PT, R33, 20, PT ;  /* 0x41a000002100780b */ /* 0x000fe40003f04000 */
[----:B------:R-:W-:Y:S02]  /*12c0*/  FFMA.FTZ R35, R30, R35, -0.5 ;  /* 0xbf0000001e237423 */ /* 0x000fe40000010023 */
[----:B------:R-:W-:Y:S02]  /*12d0*/  ISETP.GE.U32.AND P5, PT, R28, 0x7f800000, PT ;  /* 0x7f8000001c00780c */ /* 0x000fe40003fa6070 */
[----:B------:R-:W-:-:S04]  /*12e0*/  FMUL R35, R30, R35 ;  /* 0x000000231e237220 */ /* 0x000fc80000400000 */
[----:B------:R-:W-:Y:S01]  /*12f0*/  FFMA.FTZ R30, R30, R35, R30 ;  /* 0x000000231e1e7223 */ /* 0x000fe2000001001e */
[----:B------:R-:W-:-:S05]  /*1300*/  FADD.FTZ.RZ R35, R28, 1 ;  /* 0x3f8000001c237421 */ /* 0x000fca000001c000 */
[----:B------:R-:W-:-:S04]  /*1310*/  IADD3 R35, R35, -0x3f400000, RZ ;  /* 0xc0c0000023237810 */ /* 0x000fc80007ffe0ff */
[----:B------:R-:W-:-:S04]  /*1320*/  LOP3.LUT R35, R35, 0xff800000, RZ, 0xc0, !PT ;  /* 0xff80000023237812 */ /* 0x000fc800078ec0ff */
[----:B------:R-:W-:-:S05]  /*1330*/  IADD3 R36, -R35, 0x40800000, RZ ;  /* 0x4080000023247810 */ /* 0x000fca0007ffe1ff */
[----:B------:R-:W-:Y:S01]  /*1340*/  FFMA.FTZ R36, R36, R18, -1 ;  /* 0xbf80000024247423 */ /* 0x000fe20000010012 */
[----:B------:R-:W-:Y:S02]  /*1350*/  IADD3 R18, R28, -R35, RZ ;  /* 0x800000231c127210 */ /* 0x000fe40007ffe0ff */
[----:B------:R-:W-:-:S03]  /*1360*/  I2FP.F32.S32 R35, R35 ;  /* 0x0000002300237245 */ /* 0x000fc60000201400 */
[----:B------:R-:W-:-:S04]  /*1370*/  FADD R18, R18, R36 ;  /* 0x0000002412127221 */ /* 0x000fc80000000000 */
[----:B------:R-:W-:-:S04]  /*1380*/  FFMA.FTZ R3, R18, -R3, 0.10546888411045074463 ;  /* 0x3dd8001212037423 */ /* 0x000fc80000010803 */
[----:B------:R-:W-:-:S04]  /*1390*/  FFMA.FTZ R3, R18, R3, -0.13229703903198242188 ;  /* 0xbe0778e012037423 */ /* 0x000fc80000010003 */
[----:B------:R-:W-:-:S04]  /*13a0*/  FFMA.FTZ R3, R18, R3, 0.14491446316242218018 ;  /* 0x3e14647512037423 */ /* 0x000fc80000010003 */
        /* <DEDUP_REMOVED lines=8> */
[----:B------:R-:W-:-:S04]  /*1430*/  FMUL R30, R35, 1.1920928955078125e-07 ;  /* 0x34000000231e7820 */ /* 0x000fc80000400000 */
[----:B------:R-:W-:Y:S01]  /*1440*/  FFMA.FTZ R3, R30, 0.69314718246459960938, R3 ;  /* 0x3f3172181e037823 */ /* 0x000fe20000010003 */
[----:B------:R-:W-:Y:S06]  /*1450*/  @!P6 BRA `(.L_x_5) ;  /* 0x000000000014e947 */ /* 0x000fec0003800000 */
[----:B------:R-:W-:-:S13]  /*1460*/  ISETP.GE.AND P6, PT, R20, -0x407fffff, PT ;  /* 0xbf8000011400780c */ /* 0x000fda0003fc6270 */
[----:B------:R-:W-:-:S05]  /*1470*/  @P6 MOV R25, 0x7f800000 ;  /* 0x7f80000000196802 */ /* 0x000fca0000000f00 */
[C---:B------:R-:W-:Y:S01]  /*1480*/  @P6 FFMA.FTZ R22, R20.reuse, R25, +INF ;  /* 0x7f80000014166423 */ /* 0x040fe20000010019 */
[----:B------:R-:W-:-:S04]  /*1490*/  FSETP.NEU.AND P6, PT, R20, RZ, PT ;  /* 0x000000ff1400720b */ /* 0x000fc80003fcd000 */
[----:B------:R-:W-:-:S09]  /*14a0*/  FSEL R22, R22, -RZ, P6 ;  /* 0x800000ff16167208 */ /* 0x000fd20003000000 */
.L_x_5:
[----:B------:R-:W-:Y:S05]  /*14b0*/  BSYNC B0 ;  /* 0x0000000000007941 */ /* 0x000fea0003800000 */
.L_x_4:
[----:B------:R-:W-:Y:S04]  /*14c0*/  BSSY B0, `(.L_x_6) ;  /* 0x0000007000007945 */ /* 0x000fe80003800000 */
[----:B------:R-:W-:Y:S05]  /*14d0*/  @!P1 BRA `(.L_x_7) ;  /* 0x0000000000149947 */ /* 0x000fea0003800000 */
[C---:B------:R-:W-:Y:S02]  /*14e0*/  ISETP.GE.AND P1, PT, R21.reuse, -0x407fffff, PT ;  /* 0xbf8000011500780c */ /* 0x040fe40003f26270 */
[----:B------:R-:W-:-:S11]  /*14f0*/  FSETP.NEU.AND P6, PT, R21, RZ, PT ;  /* 0x000000ff1500720b */ /* 0x000fd60003fcd000 */
[----:B------:R-:W-:-:S05]  /*1500*/  @P1 MOV R20, 0x7f800000 ;  /* 0x7f80000000141802 */ /* 0x000fca0000000f00 */
[----:B------:R-:W-:-:S05]  /*1510*/  @P1 FFMA.FTZ R27, R21, R20, +INF ;  /* 0x7f800000151b1423 */ /* 0x000fca0000010014 */
[----:B------:R-:W-:-:S07]  /*1520*/  FSEL R27, R27, -RZ, P6 ;  /* 0x800000ff1b1b7208 */ /* 0x000fce0003000000 */
.L_x_7:
[----:B------:R-:W-:Y:S05]  /*1530*/  BSYNC B0 ;  /* 0x0000000000007941 */ /* 0x000fea0003800000 */
.L_x_6:
[----:B------:R-:W-:Y:S04]  /*1540*/  BSSY B0, `(.L_x_8) ;  /* 0x0000007000007945 */ /* 0x000fe80003800000 */
[----:B------:R-:W-:Y:S05]  /*1550*/  @!P2 BRA `(.L_x_9) ;  /* 0x000000000014a947 */ /* 0x000fea0003800000 */
[C---:B------:R-:W-:Y:S02]  /*1560*/  ISETP.GE.AND P1, PT, R23.reuse, -0x407fffff, PT ;  /* 0xbf8000011700780c */ /* 0x040fe40003f26270 */
[----:B------:R-:W-:-:S11]  /*1570*/  FSETP.NEU.AND P2, PT, R23, RZ, PT ;  /* 0x000000ff1700720b */ /* 0x000fd60003f4d000 */
[----:B------:R-:W-:-:S05]  /*1580*/  @P1 MOV R20, 0x7f800000 ;  /* 0x7f80000000141802 */ /* 0x000fca0000000f00 */
[----:B------:R-:W-:-:S05]  /*1590*/  @P1 FFMA.FTZ R24, R23, R20, +INF ;  /* 0x7f80000017181423 */ /* 0x000fca0000010014 */
[----:B------:R-:W-:-:S07]  /*15a0*/  FSEL R24, R24, -RZ, P2 ;  /* 0x800000ff18187208 */ /* 0x000fce0001000000 */
.L_x_9:
[----:B------:R-:W-:Y:S05]  /*15b0*/  BSYNC B0 ;  /* 0x0000000000007941 */ /* 0x000fea0003800000 */
.L_x_8:
[----:B------:R-:W-:Y:S04]  /*15c0*/  BSSY B0, `(.L_x_10) ;  /* 0x0000007000007945 */ /* 0x000fe80003800000 */
[----:B------:R-:W-:Y:S05]  /*15d0*/  @!P3 BRA `(.L_x_11) ;  /* 0x000000000014b947 */ /* 0x000fea0003800000 */
[C---:B------:R-:W-:Y:S02]  /*15e0*/  ISETP.GE.AND P1, PT, R0.reuse, -0x407fffff, PT ;  /* 0xbf8000010000780c */ /* 0x040fe40003f26270 */
[----:B------:R-:W-:-:S11]  /*15f0*/  FSETP.NEU.AND P2, PT, R0, RZ, PT ;  /* 0x000000ff0000720b */ /* 0x000fd60003f4d000 */
[----:B------:R-:W-:-:S05]  /*1600*/  @P1 MOV R21, 0x7f800000 ;  /* 0x7f80000000151802 */ /* 0x000fca0000000f00 */
[----:B------:R-:W-:-:S05]  /*1610*/  @P1 FFMA.FTZ R19, R0, R21, +INF ;  /* 0x7f80000000131423 */ /* 0x000fca0000010015 */
[----:B------:R-:W-:-:S07]  /*1620*/  FSEL R19, R19, -RZ, P2 ;  /* 0x800000ff13137208 */ /* 0x000fce0001000000 */
.L_x_11:
[----:B------:R-:W-:Y:S05]  /*1630*/  BSYNC B0 ;  /* 0x0000000000007941 */ /* 0x000fea0003800000 */
.L_x_10:
[----:B------:R-:W-:Y:S04]  /*1640*/  BSSY B0, `(.L_x_12) ;  /* 0x0000007000007945 */ /* 0x000fe80003800000 */
[----:B------:R-:W-:Y:S05]  /*1650*/  @!P4 BRA `(.L_x_13) ;  /* 0x000000000014c947 */ /* 0x000fea0003800000 */
[C---:B------:R-:W-:Y:S02]  /*1660*/  ISETP.GE.AND P1, PT, R26.reuse, -0x407fffff, PT ;  /* 0xbf8000011a00780c */ /* 0x040fe40003f26270 */
[----:B------:R-:W-:-:S11]  /*1670*/  FSETP.NEU.AND P2, PT, R26, RZ, PT ;  /* 0x000000ff1a00720b */ /* 0x000fd60003f4d000 */
[----:B------:R-:W-:-:S05]  /*1680*/  @P1 MOV R21, 0x7f800000 ;  /* 0x7f80000000151802 */ /* 0x000fca0000000f00 */
[----:B------:R-:W-:-:S05]  /*1690*/  @P1 FFMA.FTZ R18, R26, R21, +INF ;  /* 0x7f8000001a121423 */ /* 0x000fca0000010015 */
[----:B------:R-:W-:-:S07]  /*16a0*/  FSEL R18, R18, -RZ, P2 ;  /* 0x800000ff12127208 */ /* 0x000fce0001000000 */
.L_x_13:
[----:B------:R-:W-:Y:S05]  /*16b0*/  BSYNC B0 ;  /* 0x0000000000007941 */ /* 0x000fea0003800000 */
.L_x_12:
[----:B------:R-:W-:Y:S04]  /*16c0*/  BSSY B0, `(.L_x_14) ;  /* 0x0000007000007945 */ /* 0x000fe80003800000 */
[----:B------:R-:W-:Y:S05]  /*16d0*/  @!P5 BRA `(.L_x_15) ;  /* 0x000000000014d947 */ /* 0x000fea0003800000 */
[C---:B------:R-:W-:Y:S02]  /*16e0*/  ISETP.GE.AND P1, PT, R28.reuse, -0x407fffff, PT ;  /* 0xbf8000011c00780c */ /* 0x040fe40003f26270 */
[----:B------:R-:W-:-:S11]  /*16f0*/  FSETP.NEU.AND P2, PT, R28, RZ, PT ;  /* 0x000000ff1c00720b */ /* 0x000fd60003f4d000 */
[----:B------:R-:W-:-:S05]  /*1700*/  @P1 MOV R21, 0x7f800000 ;  /* 0x7f80000000151802 */ /* 0x000fca0000000f00 */
[----:B------:R-:W-:-:S05]  /*1710*/  @P1 FFMA.FTZ R3, R28, R21, +INF ;  /* 0x7f8000001c031423 */ /* 0x000fca0000010015 */
[----:B------:R-:W-:-:S07]  /*1720*/  FSEL R3, R3, -RZ, P2 ;  /* 0x800000ff03037208 */ /* 0x000fce0001000000 */
.L_x_15:
[----:B------:R-:W-:Y:S05]  /*1730*/  BSYNC B0 ;  /* 0x0000000000007941 */ /* 0x000fea0003800000 */
.L_x_14:
[----:B------:R-:W-:Y:S01]  /*1740*/  FSEL R21, R33, R37, P0 ;  /* 0x0000002521157208 */ /* 0x000fe20000000000 */
[----:B------:R-:W-:Y:S01]  /*1750*/  BSSY B0, `(.L_x_16) ;  /* 0x0000018000007945 */ /* 0x000fe20003800000 */
[C---:B------:R-:W-:Y:S02]  /*1760*/  FSETP.GT.AND P1, PT, R16.reuse, 20, PT ;  /* 0x41a000001000780b */ /* 0x040fe40003f24000 */
[----:B------:R-:W-:Y:S01]  /*1770*/  FSETP.GT.AND P0, PT, R17, 20, PT ;  /* 0x41a000001100780b */ /* 0x000fe20003f04000 */
[----:B------:R-:W-:Y:S01]  /*1780*/  FADD.FTZ R28, |R21|, -RZ ;  /* 0x800000ff151c7221 */ /* 0x000fe20000010200 */
[----:B------:R-:W-:-:S04]  /*1790*/  FSEL R20, R16, R29, P1 ;  /* 0x0000001d10147208 */ /* 0x000fc80000800000 */
[----:B------:R-:W-:-:S13]  /*17a0*/  FSETP.GE.AND P2, PT, R28, 0.60000002384185791016, PT ;  /* 0x3f19999a1c00780b */ /* 0x000fda0003f46000 */
[----:B------:R-:W-:Y:S05]  /*17b0*/  @!P2 BRA `(.L_x_17) ;  /* 0x000000000028a947 */ /* 0x000fea0003800000 */
[C---:B------:R-:W-:Y:S01]  /*17c0*/  FMUL R0, R28.reuse, 2.8853900432586669922 ;  /* 0x4038aa3b1c007820 */ /* 0x040fe20000400000 */
[----:B------:R-:W-:Y:S01]  /*17d0*/  HFMA2.MMA R26, -RZ, RZ, 1.875, 0 ;  /* 0x3f800000ff1a7435 */ /* 0x000fe200000001ff */
[----:B------:R-:W-:-:S04]  /*17e0*/  FSETP.GE.AND P1, PT, R28, 9.010913848876953125, PT ;  /* 0x41102cb41c00780b */ /* 0x000fc80003f26000 */
[----:B------:R-:W0:Y:S02]  /*17f0*/  MUFU.EX2 R0, R0 ;  /* 0x0000000000007308 */ /* 0x000e240000000800 */
[----:B0-----:R-:W-:-:S06]  /*1800*/  FADD R23, R0, 1 ;  /* 0x3f80000000177421 */ /* 0x001fcc0000000000 */
[----:B------:R-:W0:Y:S02]  /*1810*/  MUFU.RCP R23, R23 ;  /* 0x0000001700177308 */ /* 0x000e240000001000 */
[----:B0-----:R-:W-:-:S05]  /*1820*/  FFMA.FTZ R25, R23, -2, R26 ;  /* 0xc000000017197823 */ /* 0x001fca000001001a */
[----:B------:R-:W-:-:S04]  /*1830*/  FSEL R26, R25, 1, !P1 ;  /* 0x3f800000191a7808 */ /* 0x000fc80004800000 */
[----:B------:R-:W-:Y:S01]  /*1840*/  LOP3.LUT R21, R26, 0x80000000, R21, 0xf8, !PT ;  /* 0x800000001a157812 */ /* 0x000fe200078ef815 */
[----:B------:R-:W-:Y:S06]  /*1850*/  BRA `(.L_x_18) ;  /* 0x00000000001c7947 */ /* 0x000fec0003800000 */
.L_x_17:
[----:B------:R-:W-:Y:S01]  /*1860*/  MOV R0, 0x3c80f082 ;  /* 0x3c80f08200007802 */ /* 0x000fe20000000f00 */
[----:B------:R-:W-:-:S04]  /*1870*/  FMUL R23, R21, R21 ;  /* 0x0000001515177220 */ /* 0x000fc80000400000 */
[----:B------:R-:W-:-:S04]  /*1880*/  FFMA.FTZ R0, R23, R0, -0.052303962409496307373 ;  /* 0xbd563cae17007423 */ /* 0x000fc80000010000 */
[----:B------:R-:W-:-:S04]  /*1890*/  FFMA.FTZ R0, R23, R0, 0.1331529766321182251 ;  /* 0x3e08594117007423 */ /* 0x000fc80000010000 */
[----:B------:R-:W-:-:S04]  /*18a0*/  FFMA.FTZ R0, R23, R0, -0.33332768082618713379 ;  /* 0xbeaaa9ed17007423 */ /* 0x000fc80000010000 */
[----:B------:R-:W-:-:S04]  /*18b0*/  FFMA.FTZ R0, R23, R0, RZ ;  /* 0x0000000017007223 */ /* 0x000fc800000100ff */
[----:B------:R-:W-:-:S07]  /*18c0*/  FFMA.FTZ R21, R21, R0, R21 ;  /* 0x0000000015157223 */ /* 0x000fce0000010015 */
.L_x_18:
[----:B------:R-:W-:Y:S05]  /*18d0*/  BSYNC B0 ;  /* 0x0000000000007941 */ /* 0x000fea0003800000 */
.L_x_16:
[----:B------:R-:W-:Y:S01]  /*18e0*/  FADD.FTZ R28, |R20|, -RZ ;  /* 0x800000ff141c7221 */ /* 0x000fe20000010200 */
[----:B------:R-:W-:Y:S01]  /*18f0*/  BSSY B0, `(.L_x_19) ;  /* 0x0000016000007945 */ /* 0x000fe20003800000 */
[----:B------:R-:W-:Y:S02]  /*1900*/  FSETP.GT.AND P1, PT, R12, 20, PT ;  /* 0x41a000000c00780b */ /* 0x000fe40003f24000 */
[----:B------:R-:W-:Y:S02]  /*1910*/  FSEL R22, R17, R22, P0 ;  /* 0x0000001611167208 */ /* 0x000fe40000000000 */
        /* <DEDUP_REMOVED lines=12> */
.L_x_20:
[----:B------:R-:W-:Y:S01]  /*19e0*/  MOV R0, 0x3c80f082 ;  /* 0x3c80f08200007802 */ /* 0x000fe20000000f00 */
[----:B------:R-:W-:-:S04]  /*19f0*/  FMUL R23, R20, R20 ;  /* 0x0000001414177220 */ /* 0x000fc80000400000 */
[----:B------:R-:W-:-:S04]  /*1a00*/  FFMA.FTZ R0, R23, R0, -0.052303962409496307373 ;  /* 0xbd563cae17007423 */ /* 0x000fc80000010000 */
[----:B------:R-:W-:-:S04]  /*1a10*/  FFMA.FTZ R0, R23, R0, 0.1331529766321182251 ;  /* 0x3e08594117007423 */ /* 0x000fc80000010000 */
[----:B------:R-:W-:-:S04]  /*1a20*/  FFMA.FTZ R0, R23, R0, -0.33332768082618713379 ;  /* 0xbeaaa9ed17007423 */ /* 0x000fc80000010000 */
[----:B------:R-:W-:-:S04]  /*1a30*/  FFMA.FTZ R23, R23, R0, RZ ;  /* 0x0000000017177223 */ /* 0x000fc800000100ff */
[----:B------:R-:W-:-:S07]  /*1a40*/  FFMA.FTZ R20, R20, R23, R20 ;  /* 0x0000001714147223 */ /* 0x000fce0000010014 */
.L_x_21:
[----:B------:R-:W-:Y:S05]  /*1a50*/  BSYNC B0 ;  /* 0x0000000000007941 */ /* 0x000fea0003800000 */
.L_x_19:
        /* <DEDUP_REMOVED lines=16> */
.L_x_23:
[----:B------:R-:W-:Y:S01]  /*1b60*/  MOV R0, 0x3c80f082 ;  /* 0x3c80f08200007802 */ /* 0x000fe20000000f00 */
[----:B------:R-:W-:-:S04]  /*1b70*/  FMUL R25, R22, R22 ;  /* 0x0000001616197220 */ /* 0x000fc80000400000 */
[----:B------:R-:W-:-:S04]  /*1b80*/  FFMA.FTZ R0, R25, R0, -0.052303962409496307373 ;  /* 0xbd563cae19007423 */ /* 0x000fc80000010000 */
[----:B------:R-:W-:-:S04]  /*1b90*/  FFMA.FTZ R0, R25, R0, 0.1331529766321182251 ;  /* 0x3e08594119007423 */ /* 0x000fc80000010000 */
[----:B------:R-:W-:-:S04]  /*1ba0*/  FFMA.FTZ R0, R25, R0, -0.33332768082618713379 ;  /* 0xbeaaa9ed19007423 */ /* 0x000fc80000010000 */
[----:B------:R-:W-:-:S04]  /*1bb0*/  FFMA.FTZ R25, R25, R0, RZ ;  /* 0x0000000019197223 */ /* 0x000fc800000100ff */
[----:B------:R-:W-:-:S07]  /*1bc0*/  FFMA.FTZ R22, R22, R25, R22 ;  /* 0x0000001916167223 */ /* 0x000fce0000010016 */
.L_x_24:
[----:B------:R-:W-:Y:S05]  /*1bd0*/  BSYNC B0 ;  /* 0x0000000000007941 */ /* 0x000fea0003800000 */
.L_x_22:
        /* <DEDUP_REMOVED lines=16> */
.L_x_26:
[----:B------:R-:W-:Y:S01]  /*1ce0*/  MOV R0, 0x3c80f082 ;  /* 0x3c80f08200007802 */ /* 0x000fe20000000f00 */
[----:B------:R-:W-:-:S04]  /*1cf0*/  FMUL R25, R23, R23 ;  /* 0x0000001717197220 */ /* 0x000fc80000400000 */
[----:B------:R-:W-:-:S04]  /*1d00*/  FFMA.FTZ R0, R25, R0, -0.052303962409496307373 ;  /* 0xbd563cae19007423 */ /* 0x000fc80000010000 */
[----:B------:R-:W-:-:S04]  /*1d10*/  FFMA.FTZ R0, R25, R0, 0.1331529766321182251 ;  /* 0x3e08594119007423 */ /* 0x000fc80000010000 */
[----:B------:R-:W-:-:S04]  /*1d20*/  FFMA.FTZ R0, R25, R0, -0.33332768082618713379 ;  /* 0xbeaaa9ed19007423 */ /* 0x000fc80000010000 */
[----:B------:R-:W-:-:S04]  /*1d30*/  FFMA.FTZ R0, R25, R0, RZ ;  /* 0x0000000019007223 */ /* 0x000fc800000100ff */
[----:B------:R-:W-:-:S07]  /*1d40*/  FFMA.FTZ R23, R23, R0, R23 ;  /* 0x0000000017177223 */ /* 0x000fce0000010017 */
.L_x_27:
[----:B------:R-:W-:Y:S05]  /*1d50*/  BSYNC B0 ;  /* 0x0000000000007941 */ /* 0x000fea0003800000 */
.L_x_25:
        /* <DEDUP_REMOVED lines=16> */
.L_x_29:
[----:B------:R-:W-:Y:S01]  /*1e60*/  MOV R0, 0x3c80f082 ;  /* 0x3c80f08200007802 */ /* 0x000fe20000000f00 */
[----:B------:R-:W-:-:S04]  /*1e70*/  FMUL R25, R24, R24 ;  /* 0x0000001818197220 */ /* 0x000fc80000400000 */
[----:B------:R-:W-:-:S04]  /*1e80*/  FFMA.FTZ R0, R25, R0, -0.052303962409496307373 ;  /* 0xbd563cae19007423 */ /* 0x000fc80000010000 */
[----:B------:R-:W-:-:S04]  /*1e90*/  FFMA.FTZ R0, R25, R0, 0.1331529766321182251 ;  /* 0x3e08594119007423 */ /* 0x000fc80000010000 */
[----:B------:R-:W-:-:S04]  /*1ea0*/  FFMA.FTZ R0, R25, R0, -0.33332768082618713379 ;  /* 0xbeaaa9ed19007423 */ /* 0x000fc80000010000 */
[----:B------:R-:W-:-:S04]  /*1eb0*/  FFMA.FTZ R25, R25, R0, RZ ;  /* 0x0000000019197223 */ /* 0x000fc800000100ff */
[----:B------:R-:W-:-:S07]  /*1ec0*/  FFMA.FTZ R24, R24, R25, R24 ;  /* 0x0000001918187223 */ /* 0x000fce0000010018 */
.L_x_30:
[----:B------:R-:W-:Y:S05]  /*1ed0*/  BSYNC B0 ;  /* 0x0000000000007941 */ /* 0x000fea0003800000 */
.L_x_28:
        /* <DEDUP_REMOVED lines=16> */
.L_x_32:
[----:B------:R-:W-:Y:S01]  /*1fe0*/  MOV R0, 0x3c80f082 ;  /* 0x3c80f08200007802 */ /* 0x000fe20000000f00 */
[----:B------:R-:W-:-:S04]  /*1ff0*/  FMUL R25, R19, R19 ;  /* 0x0000001313197220 */ /* 0x000fc80000400000 */
[----:B------:R-:W-:-:S04]  /*2000*/  FFMA.FTZ R0, R25, R0, -0.052303962409496307373 ;  /* 0xbd563cae19007423 */ /* 0x000fc80000010000 */
[----:B------:R-:W-:-:S04]  /*2010*/  FFMA.FTZ R0, R25, R0, 0.1331529766321182251 ;  /* 0x3e08594119007423 */ /* 0x000fc80000010000 */
[----:B------:R-:W-:-:S04]  /*2020*/  FFMA.FTZ R0, R25, R0, -0.33332768082618713379 ;  /* 0xbeaaa9ed19007423 */ /* 0x000fc80000010000 */
[----:B------:R-:W-:-:S04]  /*2030*/  FFMA.FTZ R0, R25, R0, RZ ;  /* 0x0000000019007223 */ /* 0x000fc800000100ff */
[----:B------:R-:W-:-:S07]  /*2040*/  FFMA.FTZ R25, R19, R0, R19 ;  /* 0x0000000013197223 */ /* 0x000fce0000010013 */
.L_x_33:
[----:B------:R-:W-:Y:S05]  /*2050*/  BSYNC B0 ;  /* 0x0000000000007941 */ /* 0x000fea0003800000 */
.L_x_31:
[----:B------:R-:W-:Y:S01]  /*2060*/  FADD.FTZ R27, |R18|, -RZ ;  /* 0x800000ff121b7221 */ /* 0x000fe20000010200 */
[----:B------:R-:W-:Y:S01]  /*2070*/  BSSY B0, `(.L_x_34) ;  /* 0x0000015000007945 */ /* 0x000fe20003800000 */
[----:B------:R-:W-:-:S03]  /*2080*/  FSEL R3, R2, R3, P1 ;  /* 0x0000000302037208 */ /* 0x000fc60000800000 */
        /* <DEDUP_REMOVED lines=12> */
.L_x_35:
[----:B------:R-:W-:Y:S01]  /*2150*/  MOV R0, 0x3c80f082 ;  /* 0x3c80f08200007802 */ /* 0x000fe20000000f00 */
[----:B------:R-:W-:-:S04]  /*2160*/  FMUL R19, R18, R18 ;  /* 0x0000001212137220 */ /* 0x000fc80000400000 */
[----:B------:R-:W-:-:S04]  /*2170*/  FFMA.FTZ R0, R19, R0, -0.052303962409496307373 ;  /* 0xbd563cae13007423 */ /* 0x000fc80000010000 */
[----:B------:R-:W-:-:S04]  /*2180*/  FFMA.FTZ R0, R19, R0, 0.1331529766321182251 ;  /* 0x3e08594113007423 */ /* 0x000fc80000010000 */
[----:B------:R-:W-:-:S04]  /*2190*/  FFMA.FTZ R0, R19, R0, -0.33332768082618713379 ;  /* 0xbeaaa9ed13007423 */ /* 0x000fc80000010000 */
[----:B------:R-:W-:-:S04]  /*21a0*/  FFMA.FTZ R19, R19, R0, RZ ;  /* 0x0000000013137223 */ /* 0x000fc800000100ff */
[----:B------:R-:W-:-:S07]  /*21b0*/  FFMA.FTZ R26, R18, R19, R18 ;  /* 0x00000013121a7223 */ /* 0x000fce0000010012 */
.L_x_36:
[----:B------:R-:W-:Y:S05]  /*21c0*/  BSYNC B0 ;  /* 0x0000000000007941 */ /* 0x000fea0003800000 */
.L_x_34:
[----:B------:R-:W-:Y:S01]  /*21d0*/  FADD.FTZ R28, |R3|, -RZ ;  /* 0x800000ff031c7221 */ /* 0x000fe20000010200 */
[----:B------:R-:W-:Y:S01]  /*21e0*/  BSSY B0, `(.L_x_37) ;  /* 0x0000015000007945 */ /* 0x000fe20003800000 */
[----:B------:R-:W-:-:S03]  /*21f0*/  SHF.R.S32.HI R19, RZ, 0x1f, R32 ;  /* 0x0000001fff137819 */ /* 0x000fc60000011420 */
        /* <DEDUP_REMOVED lines=12> */
.L_x_38:
[----:B------:R-:W-:Y:S01]  /*22c0*/  MOV R0, 0x3c80f082 ;  /* 0x3c80f08200007802 */ /* 0x000fe20000000f00 */
[----:B------:R-:W-:-:S04]  /*22d0*/  FMUL R27, R3, R3 ;  /* 0x00000003031b7220 */ /* 0x000fc80000400000 */
[----:B------:R-:W-:-:S04]  /*22e0*/  FFMA.FTZ R0, R27, R0, -0.052303962409496307373 ;  /* 0xbd563cae1b007423 */ /* 0x000fc80000010000 */
[----:B------:R-:W-:-:S04]  /*22f0*/  FFMA.FTZ R0, R27, R0, 0.1331529766321182251 ;  /* 0x3e0859411b007423 */ /* 0x000fc80000010000 */
[----:B------:R-:W-:-:S04]  /*2300*/  FFMA.FTZ R0, R27, R0, -0.33332768082618713379 ;  /* 0xbeaaa9ed1b007423 */ /* 0x000fc80000010000 */
[----:B------:R-:W-:-:S04]  /*2310*/  FFMA.FTZ R0, R27, R0, RZ ;  /* 0x000000001b007223 */ /* 0x000fc800000100ff */
[----:B------:R-:W-:-:S07]  /*2320*/  FFMA.FTZ R3, R3, R0, R3 ;  /* 0x0000000003037223 */ /* 0x000fce0000010003 */
.L_x_39:
[----:B------:R-:W-:Y:S05]  /*2330*/  BSYNC B0 ;  /* 0x0000000000007941 */ /* 0x000fea0003800000 */
.L_x_37:
[----:B------:R-:W-:Y:S01]  /*2340*/  ULDC.64 UR6, c[0x0][0x210] ;  /* 0x0000840000067ab9 */ /* 0x000fe20000000a00 */
[----:B-----5:R-:W-:Y:S01]  /*2350*/  FFMA R4, R33, R21, R4 ;  /* 0x0000001521047223 */ /* 0x020fe20000000004 */
[----:B------:R-:W-:Y:S01]  /*2360*/  LEA R18, P0, R32, UR6, 0x2 ;  /* 0x0000000620127c11 */ /* 0x000fe2000f8010ff */
[----:B------:R-:W-:Y:S01]  /*2370*/  FFMA R5, R16, R20, R5 ;  /* 0x0000001410057223 */ /* 0x000fe20000000005 */
[----:B------:R-:W-:Y:S01]  /*2380*/  FFMA R6, R17, R22, R6 ;  /* 0x0000001611067223 */ /* 0x000fe20000000006 */
[----:B------:R-:W-:Y:S01]  /*2390*/  FFMA R7, R12, R23, R7 ;  /* 0x000000170c077223 */ /* 0x000fe20000000007 */
[----:B------:R-:W-:Y:S01]  /*23a0*/  LEA.HI.X R19, R32, UR7, R19, 0x2, P0 ;  /* 0x0000000720137c11 */ /* 0x000fe200080f1413 */
[----:B------:R-:W-:Y:S01]  /*23b0*/  FFMA R8, R13, R24, R8 ;  /* 0x000000180d087223 */ /* 0x000fe20000000008 */
[----:B------:R-:W-:Y:S01]  /*23c0*/  FFMA R9, R14, R25, R9 ;  /* 0x000000190e097223 */ /* 0x000fe20000000009 */
[----:B------:R-:W-:Y:S01]  /*23d0*/  FFMA R10, R15, R26, R10 ;  /* 0x0000001a0f0a7223 */ /* 0x000fe2000000000a */
[----:B------:R-:W-:Y:S01]  /*23e0*/  FFMA R11, R2, R3, R11 ;  /* 0x00000003020b7223 */ /* 0x000fe2000000000b */
[----:B------:R-:W-:Y:S04]  /*23f0*/  STG.E.128 desc[UR4][R18.64], R4 ;  /* 0x0000000412007986 */ /* 0x000fe8000c101d04 */
[----:B------:R-:W-:Y:S01]  /*2400*/  STG.E.128 desc[UR4][R18.64+0x800], R8 ;  /* 0x0008000812007986 */ /* 0x000fe2000c101d04 */
[----:B------:R-:W-:Y:S05]  /*2410*/  EXIT ;  /* 0x000000000000794d */ /* 0x000fea0003800000 */
.L_x_40:
[----:B------:R-:W-:-:S00]  /*2420*/  BRA `(.L_x_40) ;  /* 0xfffffffc00fc7947 */ /* 0x000fc0000383ffff */
[----:B------:R-:W-:-:S00]  /*2430*/  NOP ;  /* 0x0000000000007918 */ /* 0x000fc00000000000 */
        /* <DEDUP_REMOVED lines=12> */
.L_x_41:


//--------------------- .nv.global.init           --------------------------
	.section	.nv.global.init,"aw",@progbits
.nv.global.init:
	.type		_$_str,@object
	.size		_$_str,(_$_str_$_2 - _$_str)
_$_str:
        /*0000*/ 	.byte	0x5f, 0x5f, 0x43, 0x55, 0x44, 0x41, 0x5f, 0x46, 0x54, 0x5a, 0x00
	.type		_$_str_$_2,@object
	.size		_$_str_$_2,(.L_1 - _$_str_$_2)
_$_str_$_2:
        /*000b*/ 	.byte	0x5f, 0x5f, 0x43, 0x55, 0x44, 0x41, 0x5f, 0x50, 0x52, 0x45, 0x43, 0x5f, 0x53, 0x51, 0x52, 0x54
        /*001b*/ 	.byte	0x00
.L_1:


//--------------------- .nv.constant0.triton_poi_fused__native_batch_norm_legit_no_training_add_mul_softplus_tanh_6 --------------------------
	.section	.nv.constant0.triton_poi_fused__native_batch_norm_legit_no_training_add_mul_softplus_tanh_6,"a",@progbits
	.sectionflags	@""
	.align	4
.nv.constant0.triton_poi_fused__native_batch_norm_legit_no_training_add_mul_softplus_tanh_6:
	.zero		588
